//
// Generated by NVIDIA NVVM Compiler
//
// Compiler Build ID: CL-36424714
// Cuda compilation tools, release 13.0, V13.0.88
// Based on NVVM 20.0.0
//

.version 9.0
.target sm_100
.address_size 64

	// .globl	_Z7mat_mulPfS_S_i
// _ZZ14mat_mul_sharedPfS_S_iE2As has been demoted
// _ZZ14mat_mul_sharedPfS_S_iE2Bs has been demoted
// _ZZ21mat_mul_shared_unrollPfS_S_iE2As has been demoted
// _ZZ21mat_mul_shared_unrollPfS_S_iE2Bs has been demoted
// _ZZ9mmkernel2E3cb0 has been demoted
// _ZZ9mmkernel2E2sb has been demoted
// _ZZ9mmkernel2E4sum0_$_0 has been demoted
// _ZZ9mmkernel2E4sum0_$_1 has been demoted
// _ZZ9mmkernel2E4sum0_$_2 has been demoted
// _ZZ9mmkernel2E4sum0_$_3 has been demoted

.visible .entry _Z7mat_mulPfS_S_i(
	.param .u64 .ptr .align 1 _Z7mat_mulPfS_S_i_param_0,
	.param .u64 .ptr .align 1 _Z7mat_mulPfS_S_i_param_1,
	.param .u64 .ptr .align 1 _Z7mat_mulPfS_S_i_param_2,
	.param .u32 _Z7mat_mulPfS_S_i_param_3
)
{
	.reg .pred 	%p<10>;
	.reg .b32 	%r<39>;
	.reg .b32 	%f<68>;
	.reg .b64 	%rd<67>;

	ld.param.u64 	%rd14, [_Z7mat_mulPfS_S_i_param_0];
	ld.param.u64 	%rd15, [_Z7mat_mulPfS_S_i_param_1];
	ld.param.u32 	%r17, [_Z7mat_mulPfS_S_i_param_3];
	cvta.to.global.u64 	%rd1, %rd15;
	cvta.to.global.u64 	%rd2, %rd14;
	mov.u32 	%r18, %ctaid.y;
	mov.u32 	%r19, %ntid.y;
	mov.u32 	%r20, %tid.y;
	mad.lo.s32 	%r1, %r18, %r19, %r20;
	mov.u32 	%r21, %ctaid.x;
	mov.u32 	%r22, %ntid.x;
	mov.u32 	%r23, %tid.x;
	mad.lo.s32 	%r2, %r21, %r22, %r23;
	setp.lt.s32 	%p1, %r17, 1;
	mov.f32 	%f67, 0f00000000;
	@%p1 bra 	$L__BB0_12;
	mul.lo.s32 	%r3, %r17, %r1;
	and.b32  	%r4, %r17, 7;
	setp.lt.u32 	%p2, %r17, 8;
	mov.f32 	%f67, 0f00000000;
	mov.b32 	%r37, 0;
	@%p2 bra 	$L__BB0_4;
	and.b32  	%r37, %r17, 2147483640;
	neg.s32 	%r35, %r37;
	mul.wide.u32 	%rd16, %r17, 4;
	add.s64 	%rd3, %rd1, %rd16;
	mul.wide.u32 	%rd17, %r17, 8;
	add.s64 	%rd4, %rd1, %rd17;
	mul.wide.u32 	%rd18, %r17, 12;
	add.s64 	%rd5, %rd1, %rd18;
	mul.wide.u32 	%rd19, %r17, 16;
	add.s64 	%rd6, %rd1, %rd19;
	mul.wide.u32 	%rd20, %r17, 20;
	add.s64 	%rd7, %rd1, %rd20;
	mul.wide.u32 	%rd21, %r17, 24;
	add.s64 	%rd8, %rd1, %rd21;
	mul.wide.u32 	%rd22, %r17, 28;
	add.s64 	%rd9, %rd1, %rd22;
	mul.wide.u32 	%rd23, %r3, 4;
	add.s64 	%rd24, %rd23, %rd2;
	add.s64 	%rd66, %rd24, 16;
	mov.f32 	%f67, 0f00000000;
	mov.u32 	%r34, %r2;
$L__BB0_3:
	.pragma "nounroll";
	mul.wide.s32 	%rd25, %r34, 4;
	add.s64 	%rd26, %rd3, %rd25;
	add.s64 	%rd27, %rd4, %rd25;
	add.s64 	%rd28, %rd5, %rd25;
	add.s64 	%rd29, %rd6, %rd25;
	add.s64 	%rd30, %rd7, %rd25;
	add.s64 	%rd31, %rd8, %rd25;
	add.s64 	%rd32, %rd9, %rd25;
	add.s64 	%rd33, %rd1, %rd25;
	ld.global.f32 	%f17, [%rd66+-16];
	ld.global.f32 	%f18, [%rd33];
	fma.rn.f32 	%f19, %f17, %f18, %f67;
	ld.global.f32 	%f20, [%rd66+-12];
	ld.global.f32 	%f21, [%rd26];
	fma.rn.f32 	%f22, %f20, %f21, %f19;
	ld.global.f32 	%f23, [%rd66+-8];
	ld.global.f32 	%f24, [%rd27];
	fma.rn.f32 	%f25, %f23, %f24, %f22;
	ld.global.f32 	%f26, [%rd66+-4];
	ld.global.f32 	%f27, [%rd28];
	fma.rn.f32 	%f28, %f26, %f27, %f25;
	ld.global.f32 	%f29, [%rd66];
	ld.global.f32 	%f30, [%rd29];
	fma.rn.f32 	%f31, %f29, %f30, %f28;
	ld.global.f32 	%f32, [%rd66+4];
	ld.global.f32 	%f33, [%rd30];
	fma.rn.f32 	%f34, %f32, %f33, %f31;
	ld.global.f32 	%f35, [%rd66+8];
	ld.global.f32 	%f36, [%rd31];
	fma.rn.f32 	%f37, %f35, %f36, %f34;
	ld.global.f32 	%f38, [%rd66+12];
	ld.global.f32 	%f39, [%rd32];
	fma.rn.f32 	%f67, %f38, %f39, %f37;
	add.s32 	%r35, %r35, 8;
	shl.b32 	%r25, %r17, 3;
	add.s32 	%r34, %r34, %r25;
	add.s64 	%rd66, %rd66, 32;
	setp.ne.s32 	%p3, %r35, 0;
	@%p3 bra 	$L__BB0_3;
$L__BB0_4:
	setp.eq.s32 	%p4, %r4, 0;
	@%p4 bra 	$L__BB0_12;
	and.b32  	%r12, %r17, 3;
	setp.lt.u32 	%p5, %r4, 4;
	@%p5 bra 	$L__BB0_7;
	add.s32 	%r26, %r37, %r3;
	mul.wide.u32 	%rd34, %r26, 4;
	add.s64 	%rd35, %rd2, %rd34;
	ld.global.f32 	%f41, [%rd35];
	mad.lo.s32 	%r27, %r37, %r17, %r2;
	mul.wide.s32 	%rd36, %r27, 4;
	add.s64 	%rd37, %rd1, %rd36;
	ld.global.f32 	%f42, [%rd37];
	fma.rn.f32 	%f43, %f41, %f42, %f67;
	cvt.u64.u32 	%rd38, %r3;
	cvt.u64.u32 	%rd39, %r37;
	add.s64 	%rd40, %rd39, %rd38;
	shl.b64 	%rd41, %rd40, 2;
	add.s64 	%rd42, %rd2, %rd41;
	ld.global.f32 	%f44, [%rd42+4];
	mul.wide.u32 	%rd43, %r17, 4;
	add.s64 	%rd44, %rd37, %rd43;
	ld.global.f32 	%f45, [%rd44];
	fma.rn.f32 	%f46, %f44, %f45, %f43;
	ld.global.f32 	%f47, [%rd42+8];
	add.s64 	%rd45, %rd44, %rd43;
	ld.global.f32 	%f48, [%rd45];
	fma.rn.f32 	%f49, %f47, %f48, %f46;
	ld.global.f32 	%f50, [%rd42+12];
	add.s64 	%rd46, %rd45, %rd43;
	ld.global.f32 	%f51, [%rd46];
	fma.rn.f32 	%f67, %f50, %f51, %f49;
	add.s32 	%r37, %r37, 4;
$L__BB0_7:
	setp.eq.s32 	%p6, %r12, 0;
	@%p6 bra 	$L__BB0_12;
	setp.eq.s32 	%p7, %r12, 1;
	@%p7 bra 	$L__BB0_10;
	add.s32 	%r28, %r37, %r3;
	mul.wide.u32 	%rd47, %r28, 4;
	add.s64 	%rd48, %rd2, %rd47;
	ld.global.f32 	%f53, [%rd48];
	mad.lo.s32 	%r29, %r37, %r17, %r2;
	mul.wide.s32 	%rd49, %r29, 4;
	add.s64 	%rd50, %rd1, %rd49;
	ld.global.f32 	%f54, [%rd50];
	fma.rn.f32 	%f55, %f53, %f54, %f67;
	cvt.u64.u32 	%rd51, %r3;
	cvt.u64.u32 	%rd52, %r37;
	add.s64 	%rd53, %rd52, %rd51;
	shl.b64 	%rd54, %rd53, 2;
	add.s64 	%rd55, %rd2, %rd54;
	ld.global.f32 	%f56, [%rd55+4];
	mul.wide.u32 	%rd56, %r17, 4;
	add.s64 	%rd57, %rd50, %rd56;
	ld.global.f32 	%f57, [%rd57];
	fma.rn.f32 	%f67, %f56, %f57, %f55;
	add.s32 	%r37, %r37, 2;
$L__BB0_10:
	and.b32  	%r30, %r17, 1;
	setp.eq.b32 	%p8, %r30, 1;
	not.pred 	%p9, %p8;
	@%p9 bra 	$L__BB0_12;
	add.s32 	%r31, %r37, %r3;
	mul.wide.u32 	%rd58, %r31, 4;
	add.s64 	%rd59, %rd2, %rd58;
	ld.global.f32 	%f58, [%rd59];
	mad.lo.s32 	%r32, %r37, %r17, %r2;
	mul.wide.s32 	%rd60, %r32, 4;
	add.s64 	%rd61, %rd1, %rd60;
	ld.global.f32 	%f59, [%rd61];
	fma.rn.f32 	%f67, %f58, %f59, %f67;
$L__BB0_12:
	ld.param.u64 	%rd65, [_Z7mat_mulPfS_S_i_param_2];
	cvta.to.global.u64 	%rd62, %rd65;
	mad.lo.s32 	%r33, %r17, %r1, %r2;
	mul.wide.s32 	%rd63, %r33, 4;
	add.s64 	%rd64, %rd62, %rd63;
	st.global.f32 	[%rd64], %f67;
	ret;

}
	// .globl	_Z14mat_mul_sharedPfS_S_i
.visible .entry _Z14mat_mul_sharedPfS_S_i(
	.param .u64 .ptr .align 1 _Z14mat_mul_sharedPfS_S_i_param_0,
	.param .u64 .ptr .align 1 _Z14mat_mul_sharedPfS_S_i_param_1,
	.param .u64 .ptr .align 1 _Z14mat_mul_sharedPfS_S_i_param_2,
	.param .u32 _Z14mat_mul_sharedPfS_S_i_param_3
)
{
	.reg .pred 	%p<3>;
	.reg .b32 	%r<36>;
	.reg .b32 	%f<105>;
	.reg .b64 	%rd<13>;
	// demoted variable
	.shared .align 4 .b8 _ZZ14mat_mul_sharedPfS_S_iE2As[4096];
	// demoted variable
	.shared .align 4 .b8 _ZZ14mat_mul_sharedPfS_S_iE2Bs[4096];
	ld.param.u64 	%rd3, [_Z14mat_mul_sharedPfS_S_i_param_0];
	ld.param.u64 	%rd4, [_Z14mat_mul_sharedPfS_S_i_param_1];
	ld.param.u64 	%rd5, [_Z14mat_mul_sharedPfS_S_i_param_2];
	ld.param.u32 	%r19, [_Z14mat_mul_sharedPfS_S_i_param_3];
	mov.u32 	%r20, %ctaid.y;
	mov.u32 	%r21, %ntid.y;
	mov.u32 	%r1, %tid.y;
	mad.lo.s32 	%r2, %r20, %r21, %r1;
	mov.u32 	%r22, %ctaid.x;
	mov.u32 	%r23, %ntid.x;
	mov.u32 	%r3, %tid.x;
	mad.lo.s32 	%r4, %r22, %r23, %r3;
	setp.lt.s32 	%p1, %r19, 32;
	mov.f32 	%f104, 0f00000000;
	@%p1 bra 	$L__BB1_3;
	shl.b32 	%r24, %r1, 7;
	mov.u32 	%r25, _ZZ14mat_mul_sharedPfS_S_iE2As;
	add.s32 	%r5, %r25, %r24;
	shl.b32 	%r26, %r3, 2;
	add.s32 	%r6, %r5, %r26;
	mov.u32 	%r27, _ZZ14mat_mul_sharedPfS_S_iE2Bs;
	add.s32 	%r8, %r27, %r26;
	add.s32 	%r7, %r8, %r24;
	shr.s32 	%r28, %r19, 31;
	shr.u32 	%r29, %r28, 27;
	add.s32 	%r30, %r19, %r29;
	shr.s32 	%r31, %r30, 5;
	neg.s32 	%r35, %r31;
	mad.lo.s32 	%r34, %r19, %r2, %r3;
	mad.lo.s32 	%r33, %r1, %r19, %r4;
	shl.b32 	%r12, %r19, 5;
	cvta.to.global.u64 	%rd1, %rd3;
	cvta.to.global.u64 	%rd2, %rd4;
	mov.f32 	%f104, 0f00000000;
$L__BB1_2:
	mul.wide.u32 	%rd6, %r34, 4;
	add.s64 	%rd7, %rd1, %rd6;
	ld.global.f32 	%f6, [%rd7];
	st.shared.f32 	[%r6], %f6;
	mul.wide.u32 	%rd8, %r33, 4;
	add.s64 	%rd9, %rd2, %rd8;
	ld.global.f32 	%f7, [%rd9];
	st.shared.f32 	[%r7], %f7;
	bar.sync 	0;
	ld.shared.f32 	%f8, [%r5];
	ld.shared.f32 	%f9, [%r8];
	fma.rn.f32 	%f10, %f8, %f9, %f104;
	ld.shared.f32 	%f11, [%r5+4];
	ld.shared.f32 	%f12, [%r8+128];
	fma.rn.f32 	%f13, %f11, %f12, %f10;
	ld.shared.f32 	%f14, [%r5+8];
	ld.shared.f32 	%f15, [%r8+256];
	fma.rn.f32 	%f16, %f14, %f15, %f13;
	ld.shared.f32 	%f17, [%r5+12];
	ld.shared.f32 	%f18, [%r8+384];
	fma.rn.f32 	%f19, %f17, %f18, %f16;
	ld.shared.f32 	%f20, [%r5+16];
	ld.shared.f32 	%f21, [%r8+512];
	fma.rn.f32 	%f22, %f20, %f21, %f19;
	ld.shared.f32 	%f23, [%r5+20];
	ld.shared.f32 	%f24, [%r8+640];
	fma.rn.f32 	%f25, %f23, %f24, %f22;
	ld.shared.f32 	%f26, [%r5+24];
	ld.shared.f32 	%f27, [%r8+768];
	fma.rn.f32 	%f28, %f26, %f27, %f25;
	ld.shared.f32 	%f29, [%r5+28];
	ld.shared.f32 	%f30, [%r8+896];
	fma.rn.f32 	%f31, %f29, %f30, %f28;
	ld.shared.f32 	%f32, [%r5+32];
	ld.shared.f32 	%f33, [%r8+1024];
	fma.rn.f32 	%f34, %f32, %f33, %f31;
	ld.shared.f32 	%f35, [%r5+36];
	ld.shared.f32 	%f36, [%r8+1152];
	fma.rn.f32 	%f37, %f35, %f36, %f34;
	ld.shared.f32 	%f38, [%r5+40];
	ld.shared.f32 	%f39, [%r8+1280];
	fma.rn.f32 	%f40, %f38, %f39, %f37;
	ld.shared.f32 	%f41, [%r5+44];
	ld.shared.f32 	%f42, [%r8+1408];
	fma.rn.f32 	%f43, %f41, %f42, %f40;
	ld.shared.f32 	%f44, [%r5+48];
	ld.shared.f32 	%f45, [%r8+1536];
	fma.rn.f32 	%f46, %f44, %f45, %f43;
	ld.shared.f32 	%f47, [%r5+52];
	ld.shared.f32 	%f48, [%r8+1664];
	fma.rn.f32 	%f49, %f47, %f48, %f46;
	ld.shared.f32 	%f50, [%r5+56];
	ld.shared.f32 	%f51, [%r8+1792];
	fma.rn.f32 	%f52, %f50, %f51, %f49;
	ld.shared.f32 	%f53, [%r5+60];
	ld.shared.f32 	%f54, [%r8+1920];
	fma.rn.f32 	%f55, %f53, %f54, %f52;
	ld.shared.f32 	%f56, [%r5+64];
	ld.shared.f32 	%f57, [%r8+2048];
	fma.rn.f32 	%f58, %f56, %f57, %f55;
	ld.shared.f32 	%f59, [%r5+68];
	ld.shared.f32 	%f60, [%r8+2176];
	fma.rn.f32 	%f61, %f59, %f60, %f58;
	ld.shared.f32 	%f62, [%r5+72];
	ld.shared.f32 	%f63, [%r8+2304];
	fma.rn.f32 	%f64, %f62, %f63, %f61;
	ld.shared.f32 	%f65, [%r5+76];
	ld.shared.f32 	%f66, [%r8+2432];
	fma.rn.f32 	%f67, %f65, %f66, %f64;
	ld.shared.f32 	%f68, [%r5+80];
	ld.shared.f32 	%f69, [%r8+2560];
	fma.rn.f32 	%f70, %f68, %f69, %f67;
	ld.shared.f32 	%f71, [%r5+84];
	ld.shared.f32 	%f72, [%r8+2688];
	fma.rn.f32 	%f73, %f71, %f72, %f70;
	ld.shared.f32 	%f74, [%r5+88];
	ld.shared.f32 	%f75, [%r8+2816];
	fma.rn.f32 	%f76, %f74, %f75, %f73;
	ld.shared.f32 	%f77, [%r5+92];
	ld.shared.f32 	%f78, [%r8+2944];
	fma.rn.f32 	%f79, %f77, %f78, %f76;
	ld.shared.f32 	%f80, [%r5+96];
	ld.shared.f32 	%f81, [%r8+3072];
	fma.rn.f32 	%f82, %f80, %f81, %f79;
	ld.shared.f32 	%f83, [%r5+100];
	ld.shared.f32 	%f84, [%r8+3200];
	fma.rn.f32 	%f85, %f83, %f84, %f82;
	ld.shared.f32 	%f86, [%r5+104];
	ld.shared.f32 	%f87, [%r8+3328];
	fma.rn.f32 	%f88, %f86, %f87, %f85;
	ld.shared.f32 	%f89, [%r5+108];
	ld.shared.f32 	%f90, [%r8+3456];
	fma.rn.f32 	%f91, %f89, %f90, %f88;
	ld.shared.f32 	%f92, [%r5+112];
	ld.shared.f32 	%f93, [%r8+3584];
	fma.rn.f32 	%f94, %f92, %f93, %f91;
	ld.shared.f32 	%f95, [%r5+116];
	ld.shared.f32 	%f96, [%r8+3712];
	fma.rn.f32 	%f97, %f95, %f96, %f94;
	ld.shared.f32 	%f98, [%r5+120];
	ld.shared.f32 	%f99, [%r8+3840];
	fma.rn.f32 	%f100, %f98, %f99, %f97;
	ld.shared.f32 	%f101, [%r5+124];
	ld.shared.f32 	%f102, [%r8+3968];
	fma.rn.f32 	%f104, %f101, %f102, %f100;
	bar.sync 	0;
	add.s32 	%r35, %r35, 1;
	setp.ne.s32 	%p2, %r35, 0;
	add.s32 	%r34, %r34, 32;
	add.s32 	%r33, %r33, %r12;
	@%p2 bra 	$L__BB1_2;
$L__BB1_3:
	cvta.to.global.u64 	%rd10, %rd5;
	mad.lo.s32 	%r32, %r19, %r2, %r4;
	mul.wide.s32 	%rd11, %r32, 4;
	add.s64 	%rd12, %rd10, %rd11;
	st.global.f32 	[%rd12], %f104;
	ret;

}
	// .globl	_Z21mat_mul_shared_unrollPfS_S_i
.visible .entry _Z21mat_mul_shared_unrollPfS_S_i(
	.param .u64 .ptr .align 1 _Z21mat_mul_shared_unrollPfS_S_i_param_0,
	.param .u64 .ptr .align 1 _Z21mat_mul_shared_unrollPfS_S_i_param_1,
	.param .u64 .ptr .align 1 _Z21mat_mul_shared_unrollPfS_S_i_param_2,
	.param .u32 _Z21mat_mul_shared_unrollPfS_S_i_param_3
)
{
	.reg .pred 	%p<3>;
	.reg .b32 	%r<37>;
	.reg .b32 	%f<122>;
	.reg .b64 	%rd<13>;
	// demoted variable
	.shared .align 4 .b8 _ZZ21mat_mul_shared_unrollPfS_S_iE2As[4096];
	// demoted variable
	.shared .align 4 .b8 _ZZ21mat_mul_shared_unrollPfS_S_iE2Bs[4096];
	ld.param.u64 	%rd3, [_Z21mat_mul_shared_unrollPfS_S_i_param_0];
	ld.param.u64 	%rd4, [_Z21mat_mul_shared_unrollPfS_S_i_param_1];
	ld.param.u64 	%rd5, [_Z21mat_mul_shared_unrollPfS_S_i_param_2];
	ld.param.u32 	%r19, [_Z21mat_mul_shared_unrollPfS_S_i_param_3];
	mov.u32 	%r20, %ctaid.y;
	shl.b32 	%r21, %r20, 5;
	mov.u32 	%r1, %tid.y;
	add.s32 	%r2, %r21, %r1;
	mov.u32 	%r22, %ctaid.x;
	shl.b32 	%r3, %r22, 5;
	mov.u32 	%r4, %tid.x;
	setp.lt.s32 	%p1, %r19, 32;
	mov.f32 	%f118, 0f00000000;
	mov.f32 	%f119, %f118;
	mov.f32 	%f120, %f118;
	mov.f32 	%f121, %f118;
	@%p1 bra 	$L__BB2_3;
	shl.b32 	%r23, %r1, 7;
	mov.u32 	%r24, _ZZ21mat_mul_shared_unrollPfS_S_iE2As;
	add.s32 	%r5, %r24, %r23;
	shl.b32 	%r25, %r4, 2;
	add.s32 	%r6, %r5, %r25;
	mov.u32 	%r26, _ZZ21mat_mul_shared_unrollPfS_S_iE2Bs;
	add.s32 	%r8, %r26, %r25;
	add.s32 	%r7, %r8, %r23;
	shr.s32 	%r27, %r19, 31;
	shr.u32 	%r28, %r27, 27;
	add.s32 	%r29, %r19, %r28;
	shr.s32 	%r30, %r29, 5;
	neg.s32 	%r36, %r30;
	mad.lo.s32 	%r35, %r19, %r2, %r4;
	mad.lo.s32 	%r31, %r1, %r19, %r4;
	add.s32 	%r34, %r31, %r3;
	shl.b32 	%r12, %r19, 5;
	cvta.to.global.u64 	%rd1, %rd3;
	cvta.to.global.u64 	%rd2, %rd4;
	mov.f32 	%f118, 0f00000000;
$L__BB2_2:
	mul.wide.u32 	%rd6, %r35, 4;
	add.s64 	%rd7, %rd1, %rd6;
	ld.global.f32 	%f15, [%rd7];
	st.shared.f32 	[%r6], %f15;
	mul.wide.u32 	%rd8, %r34, 4;
	add.s64 	%rd9, %rd2, %rd8;
	ld.global.f32 	%f16, [%rd9];
	st.shared.f32 	[%r7], %f16;
	bar.sync 	0;
	ld.shared.f32 	%f17, [%r5];
	ld.shared.f32 	%f18, [%r8];
	fma.rn.f32 	%f19, %f17, %f18, %f121;
	ld.shared.f32 	%f20, [%r5+4];
	ld.shared.f32 	%f21, [%r8+128];
	fma.rn.f32 	%f22, %f20, %f21, %f120;
	ld.shared.f32 	%f23, [%r5+8];
	ld.shared.f32 	%f24, [%r8+256];
	fma.rn.f32 	%f25, %f23, %f24, %f119;
	ld.shared.f32 	%f26, [%r5+12];
	ld.shared.f32 	%f27, [%r8+384];
	fma.rn.f32 	%f28, %f26, %f27, %f118;
	ld.shared.f32 	%f29, [%r5+16];
	ld.shared.f32 	%f30, [%r8+512];
	fma.rn.f32 	%f31, %f29, %f30, %f19;
	ld.shared.f32 	%f32, [%r5+20];
	ld.shared.f32 	%f33, [%r8+640];
	fma.rn.f32 	%f34, %f32, %f33, %f22;
	ld.shared.f32 	%f35, [%r5+24];
	ld.shared.f32 	%f36, [%r8+768];
	fma.rn.f32 	%f37, %f35, %f36, %f25;
	ld.shared.f32 	%f38, [%r5+28];
	ld.shared.f32 	%f39, [%r8+896];
	fma.rn.f32 	%f40, %f38, %f39, %f28;
	ld.shared.f32 	%f41, [%r5+32];
	ld.shared.f32 	%f42, [%r8+1024];
	fma.rn.f32 	%f43, %f41, %f42, %f31;
	ld.shared.f32 	%f44, [%r5+36];
	ld.shared.f32 	%f45, [%r8+1152];
	fma.rn.f32 	%f46, %f44, %f45, %f34;
	ld.shared.f32 	%f47, [%r5+40];
	ld.shared.f32 	%f48, [%r8+1280];
	fma.rn.f32 	%f49, %f47, %f48, %f37;
	ld.shared.f32 	%f50, [%r5+44];
	ld.shared.f32 	%f51, [%r8+1408];
	fma.rn.f32 	%f52, %f50, %f51, %f40;
	ld.shared.f32 	%f53, [%r5+48];
	ld.shared.f32 	%f54, [%r8+1536];
	fma.rn.f32 	%f55, %f53, %f54, %f43;
	ld.shared.f32 	%f56, [%r5+52];
	ld.shared.f32 	%f57, [%r8+1664];
	fma.rn.f32 	%f58, %f56, %f57, %f46;
	ld.shared.f32 	%f59, [%r5+56];
	ld.shared.f32 	%f60, [%r8+1792];
	fma.rn.f32 	%f61, %f59, %f60, %f49;
	ld.shared.f32 	%f62, [%r5+60];
	ld.shared.f32 	%f63, [%r8+1920];
	fma.rn.f32 	%f64, %f62, %f63, %f52;
	ld.shared.f32 	%f65, [%r5+64];
	ld.shared.f32 	%f66, [%r8+2048];
	fma.rn.f32 	%f67, %f65, %f66, %f55;
	ld.shared.f32 	%f68, [%r5+68];
	ld.shared.f32 	%f69, [%r8+2176];
	fma.rn.f32 	%f70, %f68, %f69, %f58;
	ld.shared.f32 	%f71, [%r5+72];
	ld.shared.f32 	%f72, [%r8+2304];
	fma.rn.f32 	%f73, %f71, %f72, %f61;
	ld.shared.f32 	%f74, [%r5+76];
	ld.shared.f32 	%f75, [%r8+2432];
	fma.rn.f32 	%f76, %f74, %f75, %f64;
	ld.shared.f32 	%f77, [%r5+80];
	ld.shared.f32 	%f78, [%r8+2560];
	fma.rn.f32 	%f79, %f77, %f78, %f67;
	ld.shared.f32 	%f80, [%r5+84];
	ld.shared.f32 	%f81, [%r8+2688];
	fma.rn.f32 	%f82, %f80, %f81, %f70;
	ld.shared.f32 	%f83, [%r5+88];
	ld.shared.f32 	%f84, [%r8+2816];
	fma.rn.f32 	%f85, %f83, %f84, %f73;
	ld.shared.f32 	%f86, [%r5+92];
	ld.shared.f32 	%f87, [%r8+2944];
	fma.rn.f32 	%f88, %f86, %f87, %f76;
	ld.shared.f32 	%f89, [%r5+96];
	ld.shared.f32 	%f90, [%r8+3072];
	fma.rn.f32 	%f91, %f89, %f90, %f79;
	ld.shared.f32 	%f92, [%r5+100];
	ld.shared.f32 	%f93, [%r8+3200];
	fma.rn.f32 	%f94, %f92, %f93, %f82;
	ld.shared.f32 	%f95, [%r5+104];
	ld.shared.f32 	%f96, [%r8+3328];
	fma.rn.f32 	%f97, %f95, %f96, %f85;
	ld.shared.f32 	%f98, [%r5+108];
	ld.shared.f32 	%f99, [%r8+3456];
	fma.rn.f32 	%f100, %f98, %f99, %f88;
	ld.shared.f32 	%f101, [%r5+112];
	ld.shared.f32 	%f102, [%r8+3584];
	fma.rn.f32 	%f121, %f101, %f102, %f91;
	ld.shared.f32 	%f103, [%r5+116];
	ld.shared.f32 	%f104, [%r8+3712];
	fma.rn.f32 	%f120, %f103, %f104, %f94;
	ld.shared.f32 	%f105, [%r5+120];
	ld.shared.f32 	%f106, [%r8+3840];
	fma.rn.f32 	%f119, %f105, %f106, %f97;
	ld.shared.f32 	%f107, [%r5+124];
	ld.shared.f32 	%f108, [%r8+3968];
	fma.rn.f32 	%f118, %f107, %f108, %f100;
	bar.sync 	0;
	add.s32 	%r36, %r36, 1;
	setp.eq.s32 	%p2, %r36, 0;
	add.s32 	%r35, %r35, 32;
	add.s32 	%r34, %r34, %r12;
	@%p2 bra 	$L__BB2_3;
	bra.uni 	$L__BB2_2;
$L__BB2_3:
	cvta.to.global.u64 	%rd10, %rd5;
	add.s32 	%r32, %r3, %r4;
	mad.lo.s32 	%r33, %r19, %r2, %r32;
	mul.wide.s32 	%rd11, %r33, 4;
	add.s64 	%rd12, %rd10, %rd11;
	ld.global.f32 	%f109, [%rd12];
	add.f32 	%f110, %f121, %f109;
	add.f32 	%f111, %f120, %f110;
	add.f32 	%f112, %f119, %f111;
	add.f32 	%f113, %f118, %f112;
	st.global.f32 	[%rd12], %f113;
	ret;

}
	// .globl	mmkernel2
.visible .entry mmkernel2(
	.param .u64 .ptr .align 1 mmkernel2_param_0,
	.param .u64 .ptr .align 1 mmkernel2_param_1,
	.param .u64 .ptr .align 1 mmkernel2_param_2,
	.param .u32 mmkernel2_param_3,
	.param .u32 mmkernel2_param_4,
	.param .u32 mmkernel2_param_5
)
{
	.reg .pred 	%p<4>;
	.reg .b32 	%r<38>;
	.reg .b32 	%f<94>;
	.reg .b64 	%rd<23>;
	// demoted variable
	.shared .align 4 .b8 _ZZ9mmkernel2E3cb0[4096];
	// demoted variable
	.shared .align 4 .b8 _ZZ9mmkernel2E2sb[512];
	// demoted variable
	.shared .align 4 .f32 _ZZ9mmkernel2E4sum0_$_0;
	// demoted variable
	.shared .align 4 .f32 _ZZ9mmkernel2E4sum0_$_1;
	// demoted variable
	.shared .align 4 .f32 _ZZ9mmkernel2E4sum0_$_2;
	// demoted variable
	.shared .align 4 .f32 _ZZ9mmkernel2E4sum0_$_3;
	ld.param.u64 	%rd3, [mmkernel2_param_0];
	ld.param.u64 	%rd4, [mmkernel2_param_1];
	ld.param.u64 	%rd5, [mmkernel2_param_2];
	ld.param.u32 	%r13, [mmkernel2_param_3];
	ld.param.u32 	%r14, [mmkernel2_param_5];
	mov.u32 	%r1, %tid.x;
	mov.u32 	%r15, %ctaid.x;
	shl.b32 	%r16, %r15, 7;
	add.s32 	%r2, %r16, %r1;
	mov.u32 	%r17, %ctaid.y;
	shl.b32 	%r3, %r17, 2;
	setp.lt.s32 	%p1, %r14, 1;
	@%p1 bra 	$L__BB3_5;
	cvta.to.global.u64 	%rd1, %rd5;
	mul.lo.s32 	%r4, %r14, %r3;
	shl.b32 	%r19, %r1, 5;
	mov.u32 	%r20, _ZZ9mmkernel2E3cb0;
	add.s32 	%r5, %r20, %r19;
	shl.b32 	%r21, %r1, 2;
	mov.u32 	%r22, _ZZ9mmkernel2E2sb;
	add.s32 	%r6, %r22, %r21;
	cvta.to.global.u64 	%rd2, %rd4;
	mov.b32 	%r35, 0;
$L__BB3_2:
	add.s32 	%r25, %r35, %r1;
	add.s32 	%r26, %r25, %r4;
	mul.wide.u32 	%rd6, %r26, 4;
	add.s64 	%rd7, %rd1, %rd6;
	ld.global.f32 	%f13, [%rd7];
	st.shared.f32 	[%r5], %f13;
	add.s32 	%r27, %r26, %r14;
	mul.wide.u32 	%rd8, %r27, 4;
	add.s64 	%rd9, %rd1, %rd8;
	ld.global.f32 	%f14, [%rd9];
	st.shared.f32 	[%r5+4], %f14;
	add.s32 	%r28, %r27, %r14;
	mul.wide.u32 	%rd10, %r28, 4;
	add.s64 	%rd11, %rd1, %rd10;
	ld.global.f32 	%f15, [%rd11];
	st.shared.f32 	[%r5+8], %f15;
	add.s32 	%r29, %r28, %r14;
	mul.wide.u32 	%rd12, %r29, 4;
	add.s64 	%rd13, %rd1, %rd12;
	ld.global.f32 	%f16, [%rd13];
	st.shared.f32 	[%r5+12], %f16;
	mad.lo.s32 	%r30, %r25, %r13, %r2;
	mul.wide.s32 	%rd14, %r30, 4;
	add.s64 	%rd15, %rd2, %rd14;
	ld.global.f32 	%f17, [%rd15];
	st.shared.f32 	[%r6], %f17;
	bar.sync 	0;
	ld.shared.f32 	%f93, [_ZZ9mmkernel2E4sum0_$_0];
	ld.shared.f32 	%f92, [_ZZ9mmkernel2E4sum0_$_1];
	ld.shared.f32 	%f91, [_ZZ9mmkernel2E4sum0_$_2];
	add.s32 	%r36, %r20, 128;
	mov.b32 	%r37, 16;
	ld.shared.f32 	%f90, [_ZZ9mmkernel2E4sum0_$_3];
$L__BB3_3:
	add.s32 	%r33, %r22, %r37;
	ld.shared.f32 	%f18, [%r33+-16];
	ld.shared.f32 	%f19, [%r36+-128];
	fma.rn.f32 	%f20, %f18, %f19, %f93;
	ld.shared.f32 	%f21, [%r36+-124];
	fma.rn.f32 	%f22, %f18, %f21, %f92;
	ld.shared.f32 	%f23, [%r36+-120];
	fma.rn.f32 	%f24, %f18, %f23, %f91;
	ld.shared.f32 	%f25, [%r36+-116];
	fma.rn.f32 	%f26, %f18, %f25, %f90;
	ld.shared.f32 	%f27, [%r33+-12];
	ld.shared.f32 	%f28, [%r36+-96];
	fma.rn.f32 	%f29, %f27, %f28, %f20;
	ld.shared.f32 	%f30, [%r36+-92];
	fma.rn.f32 	%f31, %f27, %f30, %f22;
	ld.shared.f32 	%f32, [%r36+-88];
	fma.rn.f32 	%f33, %f27, %f32, %f24;
	ld.shared.f32 	%f34, [%r36+-84];
	fma.rn.f32 	%f35, %f27, %f34, %f26;
	ld.shared.f32 	%f36, [%r33+-8];
	ld.shared.f32 	%f37, [%r36+-64];
	fma.rn.f32 	%f38, %f36, %f37, %f29;
	ld.shared.f32 	%f39, [%r36+-60];
	fma.rn.f32 	%f40, %f36, %f39, %f31;
	ld.shared.f32 	%f41, [%r36+-56];
	fma.rn.f32 	%f42, %f36, %f41, %f33;
	ld.shared.f32 	%f43, [%r36+-52];
	fma.rn.f32 	%f44, %f36, %f43, %f35;
	ld.shared.f32 	%f45, [%r33+-4];
	ld.shared.f32 	%f46, [%r36+-32];
	fma.rn.f32 	%f47, %f45, %f46, %f38;
	ld.shared.f32 	%f48, [%r36+-28];
	fma.rn.f32 	%f49, %f45, %f48, %f40;
	ld.shared.f32 	%f50, [%r36+-24];
	fma.rn.f32 	%f51, %f45, %f50, %f42;
	ld.shared.f32 	%f52, [%r36+-20];
	fma.rn.f32 	%f53, %f45, %f52, %f44;
	ld.shared.f32 	%f54, [%r33];
	ld.shared.f32 	%f55, [%r36];
	fma.rn.f32 	%f56, %f54, %f55, %f47;
	ld.shared.f32 	%f57, [%r36+4];
	fma.rn.f32 	%f58, %f54, %f57, %f49;
	ld.shared.f32 	%f59, [%r36+8];
	fma.rn.f32 	%f60, %f54, %f59, %f51;
	ld.shared.f32 	%f61, [%r36+12];
	fma.rn.f32 	%f62, %f54, %f61, %f53;
	ld.shared.f32 	%f63, [%r33+4];
	ld.shared.f32 	%f64, [%r36+32];
	fma.rn.f32 	%f65, %f63, %f64, %f56;
	ld.shared.f32 	%f66, [%r36+36];
	fma.rn.f32 	%f67, %f63, %f66, %f58;
	ld.shared.f32 	%f68, [%r36+40];
	fma.rn.f32 	%f69, %f63, %f68, %f60;
	ld.shared.f32 	%f70, [%r36+44];
	fma.rn.f32 	%f71, %f63, %f70, %f62;
	ld.shared.f32 	%f72, [%r33+8];
	ld.shared.f32 	%f73, [%r36+64];
	fma.rn.f32 	%f74, %f72, %f73, %f65;
	ld.shared.f32 	%f75, [%r36+68];
	fma.rn.f32 	%f76, %f72, %f75, %f67;
	ld.shared.f32 	%f77, [%r36+72];
	fma.rn.f32 	%f78, %f72, %f77, %f69;
	ld.shared.f32 	%f79, [%r36+76];
	fma.rn.f32 	%f80, %f72, %f79, %f71;
	ld.shared.f32 	%f81, [%r33+12];
	ld.shared.f32 	%f82, [%r36+96];
	fma.rn.f32 	%f93, %f81, %f82, %f74;
	ld.shared.f32 	%f83, [%r36+100];
	fma.rn.f32 	%f92, %f81, %f83, %f76;
	ld.shared.f32 	%f84, [%r36+104];
	fma.rn.f32 	%f91, %f81, %f84, %f78;
	ld.shared.f32 	%f85, [%r36+108];
	fma.rn.f32 	%f90, %f81, %f85, %f80;
	add.s32 	%r37, %r37, 32;
	add.s32 	%r36, %r36, 256;
	setp.ne.s32 	%p2, %r37, 528;
	@%p2 bra 	$L__BB3_3;
	st.shared.f32 	[_ZZ9mmkernel2E4sum0_$_0], %f93;
	st.shared.f32 	[_ZZ9mmkernel2E4sum0_$_1], %f92;
	st.shared.f32 	[_ZZ9mmkernel2E4sum0_$_2], %f91;
	st.shared.f32 	[_ZZ9mmkernel2E4sum0_$_3], %f90;
	bar.sync 	0;
	add.s32 	%r35, %r35, 128;
	setp.lt.s32 	%p3, %r35, %r14;
	@%p3 bra 	$L__BB3_2;
$L__BB3_5:
	cvta.to.global.u64 	%rd16, %rd3;
	ld.shared.f32 	%f86, [_ZZ9mmkernel2E4sum0_$_0];
	mad.lo.s32 	%r34, %r13, %r3, %r2;
	mul.wide.s32 	%rd17, %r34, 4;
	add.s64 	%rd18, %rd16, %rd17;
	st.global.f32 	[%rd18], %f86;
	ld.shared.f32 	%f87, [_ZZ9mmkernel2E4sum0_$_1];
	mul.wide.s32 	%rd19, %r13, 4;
	add.s64 	%rd20, %rd18, %rd19;
	st.global.f32 	[%rd20], %f87;
	ld.shared.f32 	%f88, [_ZZ9mmkernel2E4sum0_$_2];
	add.s64 	%rd21, %rd20, %rd19;
	st.global.f32 	[%rd21], %f88;
	ld.shared.f32 	%f89, [_ZZ9mmkernel2E4sum0_$_3];
	add.s64 	%rd22, %rd21, %rd19;
	st.global.f32 	[%rd22], %f89;
	ret;

}


// ===== COMPILED SASS (sm_100) =====

	.target	sm_100

	.elftype	@"ET_EXEC"


//--------------------- .note.nv.tkinfo           --------------------------
	.section	.note.nv.tkinfo,"",@"SHT_NOTE"
	.sectionflags	@"SHF_NOTE_NV_TKINFO"
	.tkinfo
        /*0018*/ 	.word	0x00000002
        /*0030*/ 	.string	""
        /*0030*/ 	.string	"ptxas"
        /*0030*/ 	.string	"Cuda compilation tools, release 13.0, V13.0.88"
        /*0030*/ 	.string	"Build cuda_13.0.r13.0/compiler.36424714_0"
        /*0030*/ 	.string	"-arch sm_100 -m 64 "



//--------------------- .note.nv.cuinfo           --------------------------
	.section	.note.nv.cuinfo,"",@"SHT_NOTE"
	.sectionflags	@"SHF_NOTE_NV_CUINFO"
        /*0018*/ 	.short	0x0002
        /*001a*/ 	.short	0x0064
        /*001c*/ 	.short	0x0082
	.zero		2


//--------------------- .nv.info                  --------------------------
	.section	.nv.info,"",@"SHT_CUDA_INFO"
	.align	4


	//----- nvinfo : EIATTR_REGCOUNT
	.align		4
        /*0000*/ 	.byte	0x04, 0x2f
        /*0002*/ 	.short	(.L_1 - .L_0)
	.align		4
.L_0:
        /*0004*/ 	.word	index@(_Z7mat_mulPfS_S_i)
        /*0008*/ 	.word	0x0000001e


	//----- nvinfo : EIATTR_FRAME_SIZE
	.align		4
.L_1:
        /*000c*/ 	.byte	0x04, 0x11
        /*000e*/ 	.short	(.L_3 - .L_2)
	.align		4
.L_2:
        /*0010*/ 	.word	index@(_Z7mat_mulPfS_S_i)
        /*0014*/ 	.word	0x00000000


	//----- nvinfo : EIATTR_REGCOUNT
	.align		4
.L_3:
        /*0018*/ 	.byte	0x04, 0x2f
        /*001a*/ 	.short	(.L_5 - .L_4)
	.align		4
.L_4:
        /*001c*/ 	.word	index@(_Z14mat_mul_sharedPfS_S_i)
        /*0020*/ 	.word	0x00000020


	//----- nvinfo : EIATTR_FRAME_SIZE
	.align		4
.L_5:
        /*0024*/ 	.byte	0x04, 0x11
        /*0026*/ 	.short	(.L_7 - .L_6)
	.align		4
.L_6:
        /*0028*/ 	.word	index@(_Z14mat_mul_sharedPfS_S_i)
        /*002c*/ 	.word	0x00000000


	//----- nvinfo : EIATTR_REGCOUNT
	.align		4
.L_7:
        /*0030*/ 	.byte	0x04, 0x2f
        /*0032*/ 	.short	(.L_9 - .L_8)
	.align		4
.L_8:
        /*0034*/ 	.word	index@(_Z21mat_mul_shared_unrollPfS_S_i)
        /*0038*/ 	.word	0x00000020


	//----- nvinfo : EIATTR_FRAME_SIZE
	.align		4
.L_9:
        /*003c*/ 	.byte	0x04, 0x11
        /*003e*/ 	.short	(.L_11 - .L_10)
	.align		4
.L_10:
        /*0040*/ 	.word	index@(_Z21mat_mul_shared_unrollPfS_S_i)
        /*0044*/ 	.word	0x00000000


	//----- nvinfo : EIATTR_REGCOUNT
	.align		4
.L_11:
        /*0048*/ 	.byte	0x04, 0x2f
        /*004a*/ 	.short	(.L_13 - .L_12)
	.align		4
.L_12:
        /*004c*/ 	.word	index@(mmkernel2)
        /*0050*/ 	.word	0x00000020


	//----- nvinfo : EIATTR_FRAME_SIZE
	.align		4
.L_13:
        /*0054*/ 	.byte	0x04, 0x11
        /*0056*/ 	.short	(.L_15 - .L_14)
	.align		4
.L_14:
        /*0058*/ 	.word	index@(mmkernel2)
        /*005c*/ 	.word	0x00000000


	//----- nvinfo : EIATTR_MIN_STACK_SIZE
	.align		4
.L_15:
        /*0060*/ 	.byte	0x04, 0x12
        /*0062*/ 	.short	(.L_17 - .L_16)
	.align		4
.L_16:
        /*0064*/ 	.word	index@(mmkernel2)
        /*0068*/ 	.word	0x00000000


	//----- nvinfo : EIATTR_MIN_STACK_SIZE
	.align		4
.L_17:
        /*006c*/ 	.byte	0x04, 0x12
        /*006e*/ 	.short	(.L_19 - .L_18)
	.align		4
.L_18:
        /*0070*/ 	.word	index@(_Z21mat_mul_shared_unrollPfS_S_i)
        /*0074*/ 	.word	0x00000000


	//----- nvinfo : EIATTR_MIN_STACK_SIZE
	.align		4
.L_19:
        /*0078*/ 	.byte	0x04, 0x12
        /*007a*/ 	.short	(.L_21 - .L_20)
	.align		4
.L_20:
        /*007c*/ 	.word	index@(_Z14mat_mul_sharedPfS_S_i)
        /*0080*/ 	.word	0x00000000


	//----- nvinfo : EIATTR_MIN_STACK_SIZE
	.align		4
.L_21:
        /*0084*/ 	.byte	0x04, 0x12
        /*0086*/ 	.short	(.L_23 - .L_22)
	.align		4
.L_22:
        /*0088*/ 	.word	index@(_Z7mat_mulPfS_S_i)
        /*008c*/ 	.word	0x00000000
.L_23:


//--------------------- .nv.compat                --------------------------
	.section	.nv.compat,"",@"SHT_CUDA_COMPAT_INFO"
	.align	4
        /*0000*/ 	.byte	0x02, 0x09, 0x00, 0x00, 0x02, 0x02, 0x01, 0x00, 0x02, 0x05, 0x05, 0x00, 0x03, 0x07, 0x01, 0x01
        /*0010*/ 	.byte	0x02, 0x03, 0x00, 0x00, 0x02, 0x06, 0x01, 0x00, 0x04, 0x0b, 0x08, 0x00, 0x09, 0x00, 0x00, 0x00
        /*0020*/ 	.byte	0x00, 0x00, 0x00, 0x00


//--------------------- .nv.info.mmkernel2        --------------------------
	.section	.nv.info.mmkernel2,"",@"SHT_CUDA_INFO"
	.sectionflags	@""
	.align	4


	//----- nvinfo : EIATTR_CUDA_API_VERSION
	.align		4
        /*0000*/ 	.byte	0x04, 0x37
        /*0002*/ 	.short	(.L_25 - .L_24)
.L_24:
        /*0004*/ 	.word	0x00000082


	//----- nvinfo : EIATTR_KPARAM_INFO
	.align		4
.L_25:
        /*0008*/ 	.byte	0x04, 0x17
        /*000a*/ 	.short	(.L_27 - .L_26)
.L_26:
        /*000c*/ 	.word	0x00000000
        /*0010*/ 	.short	0x0005
        /*0012*/ 	.short	0x0020
        /*0014*/ 	.byte	0x00, 0xf0, 0x11, 0x00


	//----- nvinfo : EIATTR_KPARAM_INFO
	.align		4
.L_27:
        /*0018*/ 	.byte	0x04, 0x17
        /*001a*/ 	.short	(.L_29 - .L_28)
.L_28:
        /*001c*/ 	.word	0x00000000
        /*0020*/ 	.short	0x0004
        /*0022*/ 	.short	0x001c
        /*0024*/ 	.byte	0x00, 0xf0, 0x11, 0x00


	//----- nvinfo : EIATTR_KPARAM_INFO
	.align		4
.L_29:
        /*0028*/ 	.byte	0x04, 0x17
        /*002a*/ 	.short	(.L_31 - .L_30)
.L_30:
        /*002c*/ 	.word	0x00000000
        /*0030*/ 	.short	0x0003
        /*0032*/ 	.short	0x0018
        /*0034*/ 	.byte	0x00, 0xf0, 0x11, 0x00


	//----- nvinfo : EIATTR_KPARAM_INFO
	.align		4
.L_31:
        /*0038*/ 	.byte	0x04, 0x17
        /*003a*/ 	.short	(.L_33 - .L_32)
.L_32:
        /*003c*/ 	.word	0x00000000
        /*0040*/ 	.short	0x0002
        /*0042*/ 	.short	0x0010
        /*0044*/ 	.byte	0x00, 0xf5, 0x21, 0x00


	//----- nvinfo : EIATTR_KPARAM_INFO
	.align		4
.L_33:
        /*0048*/ 	.byte	0x04, 0x17
        /*004a*/ 	.short	(.L_35 - .L_34)
.L_34:
        /*004c*/ 	.word	0x00000000
        /*0050*/ 	.short	0x0001
        /*0052*/ 	.short	0x0008
        /*0054*/ 	.byte	0x00, 0xf5, 0x21, 0x00


	//----- nvinfo : EIATTR_KPARAM_INFO
	.align		4
.L_35:
        /*0058*/ 	.byte	0x04, 0x17
        /*005a*/ 	.short	(.L_37 - .L_36)
.L_36:
        /*005c*/ 	.word	0x00000000
        /*0060*/ 	.short	0x0000
        /*0062*/ 	.short	0x0000
        /*0064*/ 	.byte	0x00, 0xf5, 0x21, 0x00


	//----- nvinfo : EIATTR_SPARSE_MMA_MASK
	.align		4
.L_37:
        /*0068*/ 	.byte	0x03, 0x50
        /*006a*/ 	.short	0x0000


	//----- nvinfo : EIATTR_MAXREG_COUNT
	.align		4
        /*006c*/ 	.byte	0x03, 0x1b
        /*006e*/ 	.short	0x00ff


	//----- nvinfo : EIATTR_NUM_BARRIERS
	.align		4
        /*0070*/ 	.byte	0x02, 0x4c
        /*0072*/ 	.byte	0x01
	.zero		1


	//----- nvinfo : EIATTR_MERCURY_ISA_VERSION
	.align		4
        /*0074*/ 	.byte	0x03, 0x5f
        /*0076*/ 	.short	0x0101


	//----- nvinfo : EIATTR_VRC_CTA_INIT_COUNT
	.align		4
        /*0078*/ 	.byte	0x02, 0x4a
	.zero		1
	.zero		1


	//----- nvinfo : EIATTR_EXIT_INSTR_OFFSETS
	.align		4
        /*007c*/ 	.byte	0x04, 0x1c
        /*007e*/ 	.short	(.L_39 - .L_38)


	//   ....[0]....
.L_38:
        /*0080*/ 	.word	0x00000710


	//----- nvinfo : EIATTR_CBANK_PARAM_SIZE
	.align		4
.L_39:
        /*0084*/ 	.byte	0x03, 0x19
        /*0086*/ 	.short	0x0024


	//----- nvinfo : EIATTR_PARAM_CBANK
	.align		4
        /*0088*/ 	.byte	0x04, 0x0a
        /*008a*/ 	.short	(.L_41 - .L_40)
	.align		4
.L_40:
        /*008c*/ 	.word	index@(.nv.constant0.mmkernel2)
        /*0090*/ 	.short	0x0380
        /*0092*/ 	.short	0x0024


	//----- nvinfo : EIATTR_SW_WAR
	.align		4
.L_41:
        /*0094*/ 	.byte	0x04, 0x36
        /*0096*/ 	.short	(.L_43 - .L_42)
.L_42:
        /*0098*/ 	.word	0x00000008
.L_43:


//--------------------- .nv.info._Z21mat_mul_shared_unrollPfS_S_i --------------------------
	.section	.nv.info._Z21mat_mul_shared_unrollPfS_S_i,"",@"SHT_CUDA_INFO"
	.sectionflags	@""
	.align	4


	//----- nvinfo : EIATTR_CUDA_API_VERSION
	.align		4
        /*0000*/ 	.byte	0x04, 0x37
        /*0002*/ 	.short	(.L_45 - .L_44)
.L_44:
        /*0004*/ 	.word	0x00000082


	//----- nvinfo : EIATTR_KPARAM_INFO
	.align		4
.L_45:
        /*0008*/ 	.byte	0x04, 0x17
        /*000a*/ 	.short	(.L_47 - .L_46)
.L_46:
        /*000c*/ 	.word	0x00000000
        /*0010*/ 	.short	0x0003
        /*0012*/ 	.short	0x0018
        /*0014*/ 	.byte	0x00, 0xf0, 0x11, 0x00


	//----- nvinfo : EIATTR_KPARAM_INFO
	.align		4
.L_47:
        /*0018*/ 	.byte	0x04, 0x17
        /*001a*/ 	.short	(.L_49 - .L_48)
.L_48:
        /*001c*/ 	.word	0x00000000
        /*0020*/ 	.short	0x0002
        /*0022*/ 	.short	0x0010
        /*0024*/ 	.byte	0x00, 0xf5, 0x21, 0x00


	//----- nvinfo : EIATTR_KPARAM_INFO
	.align		4
.L_49:
        /*0028*/ 	.byte	0x04, 0x17
        /*002a*/ 	.short	(.L_51 - .L_50)
.L_50:
        /*002c*/ 	.word	0x00000000
        /*0030*/ 	.short	0x0001
        /*0032*/ 	.short	0x0008
        /*0034*/ 	.byte	0x00, 0xf5, 0x21, 0x00


	//----- nvinfo : EIATTR_KPARAM_INFO
	.align		4
.L_51:
        /*0038*/ 	.byte	0x04, 0x17
        /*003a*/ 	.short	(.L_53 - .L_52)
.L_52:
        /*003c*/ 	.word	0x00000000
        /*0040*/ 	.short	0x0000
        /*0042*/ 	.short	0x0000
        /*0044*/ 	.byte	0x00, 0xf5, 0x21, 0x00


	//----- nvinfo : EIATTR_SPARSE_MMA_MASK
	.align		4
.L_53:
        /*0048*/ 	.byte	0x03, 0x50
        /*004a*/ 	.short	0x0000


	//----- nvinfo : EIATTR_MAXREG_COUNT
	.align		4
        /*004c*/ 	.byte	0x03, 0x1b
        /*004e*/ 	.short	0x00ff


	//----- nvinfo : EIATTR_NUM_BARRIERS
	.align		4
        /*0050*/ 	.byte	0x02, 0x4c
        /*0052*/ 	.byte	0x01
	.zero		1


	//----- nvinfo : EIATTR_MERCURY_ISA_VERSION
	.align		4
        /*0054*/ 	.byte	0x03, 0x5f
        /*0056*/ 	.short	0x0101


	//----- nvinfo : EIATTR_VRC_CTA_INIT_COUNT
	.align		4
        /*0058*/ 	.byte	0x02, 0x4a
	.zero		1
	.zero		1


	//----- nvinfo : EIATTR_EXIT_INSTR_OFFSETS
	.align		4
        /*005c*/ 	.byte	0x04, 0x1c
        /*005e*/ 	.short	(.L_55 - .L_54)


	//   ....[0]....
.L_54:
        /*0060*/ 	.word	0x00000830


	//----- nvinfo : EIATTR_CBANK_PARAM_SIZE
	.align		4
.L_55:
        /*0064*/ 	.byte	0x03, 0x19
        /*0066*/ 	.short	0x001c


	//----- nvinfo : EIATTR_PARAM_CBANK
	.align		4
        /*0068*/ 	.byte	0x04, 0x0a
        /*006a*/ 	.short	(.L_57 - .L_56)
	.align		4
.L_56:
        /*006c*/ 	.word	index@(.nv.constant0._Z21mat_mul_shared_unrollPfS_S_i)
        /*0070*/ 	.short	0x0380
        /*0072*/ 	.short	0x001c


	//----- nvinfo : EIATTR_SW_WAR
	.align		4
.L_57:
        /*0074*/ 	.byte	0x04, 0x36
        /*0076*/ 	.short	(.L_59 - .L_58)
.L_58:
        /*0078*/ 	.word	0x00000008
.L_59:


//--------------------- .nv.info._Z14mat_mul_sharedPfS_S_i --------------------------
	.section	.nv.info._Z14mat_mul_sharedPfS_S_i,"",@"SHT_CUDA_INFO"
	.sectionflags	@""
	.align	4


	//----- nvinfo : EIATTR_CUDA_API_VERSION
	.align		4
        /*0000*/ 	.byte	0x04, 0x37
        /*0002*/ 	.short	(.L_61 - .L_60)
.L_60:
        /*0004*/ 	.word	0x00000082


	//----- nvinfo : EIATTR_KPARAM_INFO
	.align		4
.L_61:
        /*0008*/ 	.byte	0x04, 0x17
        /*000a*/ 	.short	(.L_63 - .L_62)
.L_62:
        /*000c*/ 	.word	0x00000000
        /*0010*/ 	.short	0x0003
        /*0012*/ 	.short	0x0018
        /*0014*/ 	.byte	0x00, 0xf0, 0x11, 0x00


	//----- nvinfo : EIATTR_KPARAM_INFO
	.align		4
.L_63:
        /*0018*/ 	.byte	0x04, 0x17
        /*001a*/ 	.short	(.L_65 - .L_64)
.L_64:
        /*001c*/ 	.word	0x00000000
        /*0020*/ 	.short	0x0002
        /*0022*/ 	.short	0x0010
        /*0024*/ 	.byte	0x00, 0xf5, 0x21, 0x00


	//----- nvinfo : EIATTR_KPARAM_INFO
	.align		4
.L_65:
        /*0028*/ 	.byte	0x04, 0x17
        /*002a*/ 	.short	(.L_67 - .L_66)
.L_66:
        /*002c*/ 	.word	0x00000000
        /*0030*/ 	.short	0x0001
        /*0032*/ 	.short	0x0008
        /*0034*/ 	.byte	0x00, 0xf5, 0x21, 0x00


	//----- nvinfo : EIATTR_KPARAM_INFO
	.align		4
.L_67:
        /*0038*/ 	.byte	0x04, 0x17
        /*003a*/ 	.short	(.L_69 - .L_68)
.L_68:
        /*003c*/ 	.word	0x00000000
        /*0040*/ 	.short	0x0000
        /*0042*/ 	.short	0x0000
        /*0044*/ 	.byte	0x00, 0xf5, 0x21, 0x00


	//----- nvinfo : EIATTR_SPARSE_MMA_MASK
	.align		4
.L_69:
        /*0048*/ 	.byte	0x03, 0x50
        /*004a*/ 	.short	0x0000


	//----- nvinfo : EIATTR_MAXREG_COUNT
	.align		4
        /*004c*/ 	.byte	0x03, 0x1b
        /*004e*/ 	.short	0x00ff


	//----- nvinfo : EIATTR_NUM_BARRIERS
	.align		4
        /*0050*/ 	.byte	0x02, 0x4c
        /*0052*/ 	.byte	0x01
	.zero		1


	//----- nvinfo : EIATTR_MERCURY_ISA_VERSION
	.align		4
        /*0054*/ 	.byte	0x03, 0x5f
        /*0056*/ 	.short	0x0101


	//----- nvinfo : EIATTR_VRC_CTA_INIT_COUNT
	.align		4
        /*0058*/ 	.byte	0x02, 0x4a
	.zero		1
	.zero		1


	//----- nvinfo : EIATTR_EXIT_INSTR_OFFSETS
	.align		4
        /*005c*/ 	.byte	0x04, 0x1c
        /*005e*/ 	.short	(.L_71 - .L_70)


	//   ....[0]....
.L_70:
        /*0060*/ 	.word	0x00000790


	//----- nvinfo : EIATTR_CBANK_PARAM_SIZE
	.align		4
.L_71:
        /*0064*/ 	.byte	0x03, 0x19
        /*0066*/ 	.short	0x001c


	//----- nvinfo : EIATTR_PARAM_CBANK
	.align		4
        /*0068*/ 	.byte	0x04, 0x0a
        /*006a*/ 	.short	(.L_73 - .L_72)
	.align		4
.L_72:
        /*006c*/ 	.word	index@(.nv.constant0._Z14mat_mul_sharedPfS_S_i)
        /*0070*/ 	.short	0x0380
        /*0072*/ 	.short	0x001c


	//----- nvinfo : EIATTR_SW_WAR
	.align		4
.L_73:
        /*0074*/ 	.byte	0x04, 0x36
        /*0076*/ 	.short	(.L_75 - .L_74)
.L_74:
        /*0078*/ 	.word	0x00000008
.L_75:


//--------------------- .nv.info._Z7mat_mulPfS_S_i --------------------------
	.section	.nv.info._Z7mat_mulPfS_S_i,"",@"SHT_CUDA_INFO"
	.sectionflags	@""
	.align	4


	//----- nvinfo : EIATTR_CUDA_API_VERSION
	.align		4
        /*0000*/ 	.byte	0x04, 0x37
        /*0002*/ 	.short	(.L_77 - .L_76)
.L_76:
        /*0004*/ 	.word	0x00000082


	//----- nvinfo : EIATTR_KPARAM_INFO
	.align		4
.L_77:
        /*0008*/ 	.byte	0x04, 0x17
        /*000a*/ 	.short	(.L_79 - .L_78)
.L_78:
        /*000c*/ 	.word	0x00000000
        /*0010*/ 	.short	0x0003
        /*0012*/ 	.short	0x0018
        /*0014*/ 	.byte	0x00, 0xf0, 0x11, 0x00


	//----- nvinfo : EIATTR_KPARAM_INFO
	.align		4
.L_79:
        /*0018*/ 	.byte	0x04, 0x17
        /*001a*/ 	.short	(.L_81 - .L_80)
.L_80:
        /*001c*/ 	.word	0x00000000
        /*0020*/ 	.short	0x0002
        /*0022*/ 	.short	0x0010
        /*0024*/ 	.byte	0x00, 0xf5, 0x21, 0x00


	//----- nvinfo : EIATTR_KPARAM_INFO
	.align		4
.L_81:
        /*0028*/ 	.byte	0x04, 0x17
        /*002a*/ 	.short	(.L_83 - .L_82)
.L_82:
        /*002c*/ 	.word	0x00000000
        /*0030*/ 	.short	0x0001
        /*0032*/ 	.short	0x0008
        /*0034*/ 	.byte	0x00, 0xf5, 0x21, 0x00


	//----- nvinfo : EIATTR_KPARAM_INFO
	.align		4
.L_83:
        /*0038*/ 	.byte	0x04, 0x17
        /*003a*/ 	.short	(.L_85 - .L_84)
.L_84:
        /*003c*/ 	.word	0x00000000
        /*0040*/ 	.short	0x0000
        /*0042*/ 	.short	0x0000
        /*0044*/ 	.byte	0x00, 0xf5, 0x21, 0x00


	//----- nvinfo : EIATTR_SPARSE_MMA_MASK
	.align		4
.L_85:
        /*0048*/ 	.byte	0x03, 0x50
        /*004a*/ 	.short	0x0000


	//----- nvinfo : EIATTR_MAXREG_COUNT
	.align		4
        /*004c*/ 	.byte	0x03, 0x1b
        /*004e*/ 	.short	0x00ff


	//----- nvinfo : EIATTR_MERCURY_ISA_VERSION
	.align		4
        /*0050*/ 	.byte	0x03, 0x5f
        /*0052*/ 	.short	0x0101


	//----- nvinfo : EIATTR_VRC_CTA_INIT_COUNT
	.align		4
        /*0054*/ 	.byte	0x02, 0x4a
	.zero		1
	.zero		1


	//----- nvinfo : EIATTR_EXIT_INSTR_OFFSETS
	.align		4
        /*0058*/ 	.byte	0x04, 0x1c
        /*005a*/ 	.short	(.L_87 - .L_86)


	//   ....[0]....
.L_86:
        /*005c*/ 	.word	0x00000ab0


	//----- nvinfo : EIATTR_CBANK_PARAM_SIZE
	.align		4
.L_87:
        /*0060*/ 	.byte	0x03, 0x19
        /*0062*/ 	.short	0x001c


	//----- nvinfo : EIATTR_PARAM_CBANK
	.align		4
        /*0064*/ 	.byte	0x04, 0x0a
        /*0066*/ 	.short	(.L_89 - .L_88)
	.align		4
.L_88:
        /*0068*/ 	.word	index@(.nv.constant0._Z7mat_mulPfS_S_i)
        /*006c*/ 	.short	0x0380
        /*006e*/ 	.short	0x001c


	//----- nvinfo : EIATTR_SW_WAR
	.align		4
.L_89:
        /*0070*/ 	.byte	0x04, 0x36
        /*0072*/ 	.short	(.L_91 - .L_90)
.L_90:
        /*0074*/ 	.word	0x00000008
.L_91:


//--------------------- .nv.callgraph             --------------------------
	.section	.nv.callgraph,"",@"SHT_CUDA_CALLGRAPH"
	.align	4
	.sectionentsize	8
	.align		4
        /*0000*/ 	.word	0x00000000
	.align		4
        /*0004*/ 	.word	0xffffffff
	.align		4
        /*0008*/ 	.word	0x00000000
	.align		4
        /*000c*/ 	.word	0xfffffffe
	.align		4
        /*0010*/ 	.word	0x00000000
	.align		4
        /*0014*/ 	.word	0xfffffffd
	.align		4
        /*0018*/ 	.word	0x00000000
	.align		4
        /*001c*/ 	.word	0xfffffffc


//--------------------- .text.mmkernel2           --------------------------
	.section	.text.mmkernel2,"ax",@progbits
	.align	128
        .global         mmkernel2
        .type           mmkernel2,@function
        .size           mmkernel2,(.L_x_15 - mmkernel2)
        .other          mmkernel2,@"STO_CUDA_ENTRY STV_DEFAULT"
mmkernel2:
.text.mmkernel2:
[----:B------:R-:W-:Y:S01]  /*0000*/  LDC R1, c[0x0][0x37c] ;  /* 0x0000df00ff017b82 */ /* 0x000fe20000000800 */
[----:B------:R-:W0:Y:S01]  /*0010*/  S2R R2, SR_TID.X ;  /* 0x0000000000027919 */ /* 0x000e220000002100 */
[----:B------:R-:W1:Y:S06]  /*0020*/  LDCU UR4, c[0x0][0x3a0] ;  /* 0x00007400ff0477ac */ /* 0x000e6c0008000800 */
[----:B------:R-:W2:Y:S01]  /*0030*/  S2UR UR5, SR_CTAID.Y ;  /* 0x00000000000579c3 */ /* 0x000ea20000002600 */
[----:B------:R-:W0:Y:S01]  /*0040*/  S2R R3, SR_CTAID.X ;  /* 0x0000000000037919 */ /* 0x000e220000002500 */
[----:B------:R-:W3:Y:S01]  /*0050*/  LDCU.64 UR10, c[0x0][0x358] ;  /* 0x00006b00ff0a77ac */ /* 0x000ee20008000a00 */
[----:B-1----:R-:W-:-:S02]  /*0060*/  UISETP.GE.AND UP0, UPT, UR4, 0x1, UPT ;  /* 0x000000010400788c */ /* 0x002fc4000bf06270 */
[----:B--2---:R-:W-:Y:S01]  /*0070*/  USHF.L.U32 UR5, UR5, 0x2, URZ ;  /* 0x0000000205057899 */ /* 0x004fe200080006ff */
[----:B0-----:R-:W-:-:S06]  /*0080*/  LEA R26, R3, R2, 0x7 ;  /* 0x00000002031a7211 */ /* 0x001fcc00078e38ff */
[----:B---3--:R-:W-:Y:S05]  /*0090*/  BRA.U !UP0, `(.L_x_0) ;  /* 0x0000000508607547 */ /* 0x008fea000b800000 */
[----:B------:R-:W0:Y:S01]  /*00a0*/  S2UR UR7, SR_CgaCtaId ;  /* 0x00000000000779c3 */ /* 0x000e220000008800 */
[----:B------:R-:W-:Y:S02]  /*00b0*/  UMOV UR4, 0x400 ;  /* 0x0000040000047882 */ /* 0x000fe40000000000 */
[----:B------:R-:W-:-:S04]  /*00c0*/  UIADD3 UR6, UPT, UPT, UR4, 0x1000, URZ ;  /* 0x0000100004067890 */ /* 0x000fc8000fffe0ff */
[----:B0-----:R-:W-:Y:S02]  /*00d0*/  ULEA UR6, UR7, UR6, 0x18 ;  /* 0x0000000607067291 */ /* 0x001fe4000f8ec0ff */
[----:B------:R-:W-:-:S04]  /*00e0*/  ULEA UR4, UR7, UR4, 0x18 ;  /* 0x0000000407047291 */ /* 0x000fc8000f8ec0ff */
[C---:B------:R-:W-:Y:S02]  /*00f0*/  LEA R24, R2.reuse, UR6, 0x2 ;  /* 0x0000000602187c11 */ /* 0x040fe4000f8e10ff */
[----:B------:R-:W-:Y:S01]  /*0100*/  LEA R25, R2, UR4, 0x5 ;  /* 0x0000000402197c11 */ /* 0x000fe2000f8e28ff */
[----:B------:R-:W-:-:S06]  /*0110*/  UMOV UR4, URZ ;  /* 0x000000ff00047c82 */ /* 0x000fcc0008000000 */
.L_x_2:
[----:B------:R-:W0:Y:S01]  /*0120*/  LDC R0, c[0x0][0x3a0] ;  /* 0x0000e800ff007b82 */ /* 0x000e220000000800 */
[----:B------:R-:W-:Y:S01]  /*0130*/  IADD3 R3, PT, PT, R2, UR4, RZ ;  /* 0x0000000402037c10 */ /* 0x000fe2000fffe0ff */
[----:B------:R-:W1:Y:S06]  /*0140*/  LDCU UR7, c[0x0][0x398] ;  /* 0x00007300ff0777ac */ /* 0x000e6c0008000800 */
[----:B------:R-:W2:Y:S08]  /*0150*/  LDC.64 R6, c[0x0][0x390] ;  /* 0x0000e400ff067b82 */ /* 0x000eb00000000a00 */
[----:B------:R-:W3:Y:S01]  /*0160*/  LDC.64 R4, c[0x0][0x388] ;  /* 0x0000e200ff047b82 */ /* 0x000ee20000000a00 */
[----:B-1----:R-:W-:-:S02]  /*0170*/  IMAD R21, R3, UR7, R26 ;  /* 0x0000000703157c24 */ /* 0x002fc4000f8e021a */
[----:B0-----:R-:W-:-:S05]  /*0180*/  IMAD R13, R0, UR5, R3 ;  /* 0x00000005000d7c24 */ /* 0x001fca000f8e0203 */
[C---:B------:R-:W-:Y:S01]  /*0190*/  IADD3 R15, PT, PT, R13.reuse, R0, RZ ;  /* 0x000000000d0f7210 */ /* 0x040fe20007ffe0ff */
[----:B--2---:R-:W-:-:S03]  /*01a0*/  IMAD.WIDE.U32 R12, R13, 0x4, R6 ;  /* 0x000000040d0c7825 */ /* 0x004fc600078e0006 */
[C---:B------:R-:W-:Y:S01]  /*01b0*/  IADD3 R17, PT, PT, R15.reuse, R0, RZ ;  /* 0x000000000f117210 */ /* 0x040fe20007ffe0ff */
[----:B------:R-:W-:-:S03]  /*01c0*/  IMAD.WIDE.U32 R14, R15, 0x4, R6 ;  /* 0x000000040f0e7825 */ /* 0x000fc600078e0006 */
[C---:B------:R-:W-:Y:S01]  /*01d0*/  IADD3 R19, PT, PT, R17.reuse, R0, RZ ;  /* 0x0000000011137210 */ /* 0x040fe20007ffe0ff */
[----:B------:R-:W2:Y:S01]  /*01e0*/  LDG.E R8, desc[UR10][R12.64] ;  /* 0x0000000a0c087981 */ /* 0x000ea2000c1e1900 */
[----:B------:R-:W-:-:S03]  /*01f0*/  IMAD.WIDE.U32 R16, R17, 0x4, R6 ;  /* 0x0000000411107825 */ /* 0x000fc600078e0006 */
[----:B------:R-:W2:Y:S01]  /*0200*/  LDG.E R9, desc[UR10][R14.64] ;  /* 0x0000000a0e097981 */ /* 0x000ea2000c1e1900 */
[----:B------:R-:W-:-:S03]  /*0210*/  IMAD.WIDE.U32 R18, R19, 0x4, R6 ;  /* 0x0000000413127825 */ /* 0x000fc600078e0006 */
[----:B------:R-:W2:Y:S01]  /*0220*/  LDG.E R10, desc[UR10][R16.64] ;  /* 0x0000000a100a7981 */ /* 0x000ea2000c1e1900 */
[----:B---3--:R-:W-:-:S03]  /*0230*/  IMAD.WIDE R20, R21, 0x4, R4 ;  /* 0x0000000415147825 */ /* 0x008fc600078e0204 */
[----:B------:R-:W2:Y:S04]  /*0240*/  LDG.E R11, desc[UR10][R18.64] ;  /* 0x0000000a120b7981 */ /* 0x000ea8000c1e1900 */
[----:B------:R-:W3:Y:S01]  /*0250*/  LDG.E R21, desc[UR10][R20.64] ;  /* 0x0000000a14157981 */ /* 0x000ee2000c1e1900 */
[----:B------:R-:W0:Y:S01]  /*0260*/  S2UR UR8, SR_CgaCtaId ;  /* 0x00000000000879c3 */ /* 0x000e220000008800 */
[----:B------:R-:W-:Y:S02]  /*0270*/  UMOV UR7, 0x400 ;  /* 0x0000040000077882 */ /* 0x000fe40000000000 */
[----:B0-----:R-:W-:Y:S01]  /*0280*/  ULEA UR7, UR8, UR7, 0x18 ;  /* 0x0000000708077291 */ /* 0x001fe2000f8ec0ff */
[----:B------:R-:W-:-:S03]  /*0290*/  HFMA2 R3, -RZ, RZ, 0, 9.5367431640625e-07 ;  /* 0x00000010ff037431 */ /* 0x000fc600000001ff */
[----:B------:R-:W-:Y:S01]  /*02a0*/  UIADD3 UR8, UPT, UPT, UR7, 0x80, URZ ;  /* 0x0000008007087890 */ /* 0x000fe2000fffe0ff */
[----:B--2---:R0:W-:Y:S04]  /*02b0*/  STS.128 [R25], R8 ;  /* 0x0000000819007388 */ /* 0x0041e80000000c00 */
[----:B---3--:R0:W-:Y:S01]  /*02c0*/  STS [R24], R21 ;  /* 0x0000001518007388 */ /* 0x0081e20000000800 */
[----:B------:R-:W-:Y:S06]  /*02d0*/  BAR.SYNC.DEFER_BLOCKING 0x0 ;  /* 0x0000000000007b1d */ /* 0x000fec0000010000 */
[----:B------:R-:W1:Y:S02]  /*02e0*/  LDS.128 R4, [UR7+0x1200] ;  /* 0x00120007ff047984 */ /* 0x000e640008000c00 */
.L_x_1:
[----:B0-----:R-:W-:Y:S04]  /*02f0*/  LDS.128 R8, [R3+UR6+-0x10] ;  /* 0xfffff00603087984 */ /* 0x001fe80008000c00 */
[----:B------:R-:W1:Y:S04]  /*0300*/  LDS.128 R20, [UR8+-0x80] ;  /* 0xffff8008ff147984 */ /* 0x000e680008000c00 */
[----:B------:R-:W0:Y:S04]  /*0310*/  LDS.128 R16, [UR8+-0x60] ;  /* 0xffffa008ff107984 */ /* 0x000e280008000c00 */
[----:B------:R-:W2:Y:S01]  /*0320*/  LDS.128 R12, [UR8+-0x40] ;  /* 0xffffc008ff0c7984 */ /* 0x000ea20008000c00 */
[C---:B-1----:R-:W-:Y:S01]  /*0330*/  FFMA R29, R8.reuse, R20, R4 ;  /* 0x00000014081d7223 */ /* 0x042fe20000000004 */
[C---:B------:R-:W-:Y:S01]  /*0340*/  FFMA R4, R8.reuse, R21, R5 ;  /* 0x0000001508047223 */ /* 0x040fe20000000005 */
[C---:B------:R-:W-:Y:S01]  /*0350*/  FFMA R27, R8.reuse, R22, R6 ;  /* 0x00000016081b7223 */ /* 0x040fe20000000006 */
[----:B------:R-:W-:Y:S01]  /*0360*/  FFMA R8, R8, R23, R7 ;  /* 0x0000001708087223 */ /* 0x000fe20000000007 */
[----:B0-----:R-:W-:Y:S01]  /*0370*/  FFMA R29, R16, R9, R29 ;  /* 0x00000009101d7223 */ /* 0x001fe2000000001d */
[C---:B------:R-:W-:Y:S01]  /*0380*/  FFMA R17, R9.reuse, R17, R4 ;  /* 0x0000001109117223 */ /* 0x040fe20000000004 */
[C---:B------:R-:W-:Y:S01]  /*0390*/  FFMA R27, R9.reuse, R18, R27 ;  /* 0x00000012091b7223 */ /* 0x040fe2000000001b */
[----:B------:R-:W0:Y:S01]  /*03a0*/  LDS.128 R4, [UR8+-0x20] ;  /* 0xffffe008ff047984 */ /* 0x000e220008000c00 */
[----:B--2---:R-:W-:Y:S01]  /*03b0*/  FFMA R29, R12, R10, R29 ;  /* 0x0000000a0c1d7223 */ /* 0x004fe2000000001d */
[----:B------:R-:W-:Y:S01]  /*03c0*/  FFMA R8, R9, R19, R8 ;  /* 0x0000001309087223 */ /* 0x000fe20000000008 */
[C---:B------:R-:W-:Y:S01]  /*03d0*/  FFMA R12, R10.reuse, R13, R17 ;  /* 0x0000000d0a0c7223 */ /* 0x040fe20000000011 */
[----:B------:R-:W-:Y:S01]  /*03e0*/  LDS.128 R20, [UR8] ;  /* 0x00000008ff147984 */ /* 0x000fe20008000c00 */
[C---:B------:R-:W-:Y:S01]  /*03f0*/  FFMA R9, R10.reuse, R14, R27 ;  /* 0x0000000e0a097223 */ /* 0x040fe2000000001b */
[----:B------:R-:W-:-:S02]  /*0400*/  FFMA R10, R10, R15, R8 ;  /* 0x0000000f0a0a7223 */ /* 0x000fc40000000008 */
[----:B------:R1:W2:Y:S02]  /*0410*/  LDS.128 R16, [R3+UR6] ;  /* 0x0000000603107984 */ /* 0x0002a40008000c00 */
[----:B-1----:R-:W-:-:S04]  /*0420*/  IADD3 R3, PT, PT, R3, 0x20, RZ ;  /* 0x0000002003037810 */ /* 0x002fc80007ffe0ff */
[----:B------:R-:W-:Y:S01]  /*0430*/  ISETP.NE.AND P0, PT, R3, 0x210, PT ;  /* 0x000002100300780c */ /* 0x000fe20003f05270 */
[C---:B0-----:R-:W-:Y:S01]  /*0440*/  FFMA R8, R11.reuse, R5, R12 ;  /* 0x000000050b087223 */ /* 0x041fe2000000000c */
[----:B------:R-:W-:Y:S01]  /*0450*/  FFMA R27, R4, R11, R29 ;  /* 0x0000000b041b7223 */ /* 0x000fe2000000001d */
[----:B------:R-:W0:Y:S01]  /*0460*/  LDS.128 R12, [UR8+0x20] ;  /* 0x00002008ff0c7984 */ /* 0x000e220008000c00 */
[C---:B------:R-:W-:Y:S01]  /*0470*/  FFMA R9, R11.reuse, R6, R9 ;  /* 0x000000060b097223 */ /* 0x040fe20000000009 */
[----:B------:R-:W-:Y:S02]  /*0480*/  FFMA R10, R11, R7, R10 ;  /* 0x000000070b0a7223 */ /* 0x000fe4000000000a */
[----:B------:R-:W1:Y:S01]  /*0490*/  LDS.128 R4, [UR8+0x40] ;  /* 0x00004008ff047984 */ /* 0x000e620008000c00 */
[C---:B--2---:R-:W-:Y:S01]  /*04a0*/  FFMA R27, R16.reuse, R20, R27 ;  /* 0x00000014101b7223 */ /* 0x044fe2000000001b */
[C---:B------:R-:W-:Y:S01]  /*04b0*/  FFMA R20, R16.reuse, R21, R8 ;  /* 0x0000001510147223 */ /* 0x040fe20000000008 */
[C---:B------:R-:W-:Y:S01]  /*04c0*/  FFMA R21, R16.reuse, R22, R9 ;  /* 0x0000001610157223 */ /* 0x040fe20000000009 */
[----:B------:R-:W-:-:S02]  /*04d0*/  FFMA R16, R16, R23, R10 ;  /* 0x0000001710107223 */ /* 0x000fc4000000000a */
[----:B------:R-:W2:Y:S01]  /*04e0*/  LDS.128 R8, [UR8+0x60] ;  /* 0x00006008ff087984 */ /* 0x000ea20008000c00 */
[----:B------:R-:W-:Y:S01]  /*04f0*/  UIADD3 UR8, UPT, UPT, UR8, 0x100, URZ ;  /* 0x0000010008087890 */ /* 0x000fe2000fffe0ff */
[----:B0-----:R-:W-:Y:S01]  /*0500*/  FFMA R27, R12, R17, R27 ;  /* 0x000000110c1b7223 */ /* 0x001fe2000000001b */
[C---:B------:R-:W-:Y:S01]  /*0510*/  FFMA R13, R17.reuse, R13, R20 ;  /* 0x0000000d110d7223 */ /* 0x040fe20000000014 */
[C---:B------:R-:W-:Y:S01]  /*0520*/  FFMA R21, R17.reuse, R14, R21 ;  /* 0x0000000e11157223 */ /* 0x040fe20000000015 */
[----:B------:R-:W-:Y:S01]  /*0530*/  FFMA R16, R17, R15, R16 ;  /* 0x0000000f11107223 */ /* 0x000fe20000000010 */
[----:B-1----:R-:W-:Y:S01]  /*0540*/  FFMA R27, R4, R18, R27 ;  /* 0x00000012041b7223 */ /* 0x002fe2000000001b */
[C---:B------:R-:W-:Y:S01]  /*0550*/  FFMA R12, R18.reuse, R5, R13 ;  /* 0x00000005120c7223 */ /* 0x040fe2000000000d */
[C---:B------:R-:W-:Y:S01]  /*0560*/  FFMA R21, R18.reuse, R6, R21 ;  /* 0x0000000612157223 */ /* 0x040fe20000000015 */
[----:B------:R-:W-:Y:S01]  /*0570*/  FFMA R16, R18, R7, R16 ;  /* 0x0000000712107223 */ /* 0x000fe20000000010 */
[----:B--2---:R-:W-:Y:S01]  /*0580*/  FFMA R4, R8, R19, R27 ;  /* 0x0000001308047223 */ /* 0x004fe2000000001b */
[C---:B------:R-:W-:Y:S01]  /*0590*/  FFMA R5, R19.reuse, R9, R12 ;  /* 0x0000000913057223 */ /* 0x040fe2000000000c */
[C---:B------:R-:W-:Y:S01]  /*05a0*/  FFMA R6, R19.reuse, R10, R21 ;  /* 0x0000000a13067223 */ /* 0x040fe20000000015 */
[----:B------:R-:W-:Y:S01]  /*05b0*/  FFMA R7, R19, R11, R16 ;  /* 0x0000000b13077223 */ /* 0x000fe20000000010 */
[----:B------:R-:W-:Y:S06]  /*05c0*/  @P0 BRA `(.L_x_1) ;  /* 0xfffffffc00480947 */ /* 0x000fec000383ffff */
[----:B------:R-:W-:Y:S01]  /*05d0*/  UIADD3 UR4, UPT, UPT, UR4, 0x80, URZ ;  /* 0x0000008004047890 */ /* 0x000fe2000fffe0ff */
[----:B------:R0:W-:Y:S01]  /*05e0*/  STS.128 [UR7+0x1200], R4 ;  /* 0x00120004ff007988 */ /* 0x0001e20008000c07 */
[----:B------:R-:W-:Y:S04]  /*05f0*/  BAR.SYNC.DEFER_BLOCKING 0x0 ;  /* 0x0000000000007b1d */ /* 0x000fe80000010000 */
[----:B------:R-:W-:-:S13]  /*0600*/  ISETP.LE.AND P0, PT, R0, UR4, PT ;  /* 0x0000000400007c0c */ /* 0x000fda000bf03270 */
[----:B0-----:R-:W-:Y:S05]  /*0610*/  @!P0 BRA `(.L_x_2) ;  /* 0xfffffff800c08947 */ /* 0x001fea000383ffff */
.L_x_0:
[----:B------:R-:W0:Y:S01]  /*0620*/  S2UR UR6, SR_CgaCtaId ;  /* 0x00000000000679c3 */ /* 0x000e220000008800 */
[----:B------:R-:W-:-:S07]  /*0630*/  UMOV UR4, 0x400 ;  /* 0x0000040000047882 */ /* 0x000fce0000000000 */
[----:B------:R-:W1:Y:S08]  /*0640*/  LDC R13, c[0x0][0x398] ;  /* 0x0000e600ff0d7b82 */ /* 0x000e700000000800 */
[----:B------:R-:W2:Y:S01]  /*0650*/  LDC.64 R2, c[0x0][0x380] ;  /* 0x0000e000ff027b82 */ /* 0x000ea20000000a00 */
[----:B0-----:R-:W-:Y:S01]  /*0660*/  ULEA UR4, UR6, UR4, 0x18 ;  /* 0x0000000406047291 */ /* 0x001fe2000f8ec0ff */
[----:B-1----:R-:W-:-:S08]  /*0670*/  IMAD R9, R13, UR5, R26 ;  /* 0x000000050d097c24 */ /* 0x002fd0000f8e021a */
[----:B------:R-:W0:Y:S01]  /*0680*/  LDS.128 R4, [UR4+0x1200] ;  /* 0x00120004ff047984 */ /* 0x000e220008000c00 */
[----:B--2---:R-:W-:-:S04]  /*0690*/  IMAD.WIDE R2, R9, 0x4, R2 ;  /* 0x0000000409027825 */ /* 0x004fc800078e0202 */
[----:B------:R-:W-:-:S04]  /*06a0*/  IMAD.WIDE R8, R13, 0x4, R2 ;  /* 0x000000040d087825 */ /* 0x000fc800078e0202 */
[----:B------:R-:W-:-:S04]  /*06b0*/  IMAD.WIDE R10, R13, 0x4, R8 ;  /* 0x000000040d0a7825 */ /* 0x000fc800078e0208 */
[----:B------:R-:W-:Y:S01]  /*06c0*/  IMAD.WIDE R12, R13, 0x4, R10 ;  /* 0x000000040d0c7825 */ /* 0x000fe200078e020a */
[----:B0-----:R-:W-:Y:S04]  /*06d0*/  STG.E desc[UR10][R2.64], R4 ;  /* 0x0000000402007986 */ /* 0x001fe8000c10190a */
[----:B------:R-:W-:Y:S04]  /*06e0*/  STG.E desc[UR10][R8.64], R5 ;  /* 0x0000000508007986 */ /* 0x000fe8000c10190a */
[----:B------:R-:W-:Y:S04]  /*06f0*/  STG.E desc[UR10][R10.64], R6 ;  /* 0x000000060a007986 */ /* 0x000fe8000c10190a */
[----:B------:R-:W-:Y:S01]  /*0700*/  STG.E desc[UR10][R12.64], R7 ;  /* 0x000000070c007986 */ /* 0x000fe2000c10190a */
[----:B------:R-:W-:Y:S05]  /*0710*/  EXIT ;  /* 0x000000000000794d */ /* 0x000fea0003800000 */
.L_x_3:
[----:B------:R-:W-:-:S00]  /*0720*/  BRA `(.L_x_3) ;  /* 0xfffffffc00fc7947 */ /* 0x000fc0000383ffff */
[----:B------:R-:W-:-:S00]  /*0730*/  NOP ;  /* 0x0000000000007918 */ /* 0x000fc00000000000 */
        /* <DEDUP_REMOVED lines=12> */
.L_x_15:


//--------------------- .text._Z21mat_mul_shared_unrollPfS_S_i --------------------------
	.section	.text._Z21mat_mul_shared_unrollPfS_S_i,"ax",@progbits
	.align	128
        .global         _Z21mat_mul_shared_unrollPfS_S_i
        .type           _Z21mat_mul_shared_unrollPfS_S_i,@function
        .size           _Z21mat_mul_shared_unrollPfS_S_i,(.L_x_16 - _Z21mat_mul_shared_unrollPfS_S_i)
        .other          _Z21mat_mul_shared_unrollPfS_S_i,@"STO_CUDA_ENTRY STV_DEFAULT"
_Z21mat_mul_shared_unrollPfS_S_i:
.text._Z21mat_mul_shared_unrollPfS_S_i:
[----:B------:R-:W-:Y:S01]  /*0000*/  LDC R1, c[0x0][0x37c] ;  /* 0x0000df00ff017b82 */ /* 0x000fe20000000800 */
[----:B------:R-:W0:Y:S01]  /*0010*/  LDCU UR4, c[0x0][0x398] ;  /* 0x00007300ff0477ac */ /* 0x000e220008000800 */
[----:B------:R-:W1:Y:S01]  /*0020*/  S2R R20, SR_CTAID.Y ;  /* 0x0000000000147919 */ /* 0x000e620000002600 */
[----:B------:R-:W-:Y:S01]  /*0030*/  HFMA2 R26, -RZ, RZ, 0, 0 ;  /* 0x00000000ff1a7431 */ /* 0x000fe200000001ff */
[----:B------:R-:W-:Y:S01]  /*0040*/  MOV R21, RZ ;  /* 0x000000ff00157202 */ /* 0x000fe20000000f00 */
[----:B------:R-:W2:Y:S01]  /*0050*/  LDCU.64 UR8, c[0x0][0x358] ;  /* 0x00006b00ff0877ac */ /* 0x000ea20008000a00 */
[----:B------:R-:W1:Y:S01]  /*0060*/  S2R R8, SR_TID.Y ;  /* 0x0000000000087919 */ /* 0x000e620000002200 */
[----:B------:R-:W-:Y:S01]  /*0070*/  HFMA2 R28, -RZ, RZ, 0, 0 ;  /* 0x00000000ff1c7431 */ /* 0x000fe200000001ff */
[----:B------:R-:W-:Y:S01]  /*0080*/  MOV R19, RZ ;  /* 0x000000ff00137202 */ /* 0x000fe20000000f00 */
[----:B------:R-:W3:Y:S01]  /*0090*/  S2R R0, SR_CTAID.X ;  /* 0x0000000000007919 */ /* 0x000ee20000002500 */
[----:B------:R-:W4:Y:S01]  /*00a0*/  S2R R3, SR_TID.X ;  /* 0x0000000000037919 */ /* 0x000f220000002100 */
[----:B0-----:R-:W-:-:S04]  /*00b0*/  MOV R9, UR4 ;  /* 0x0000000400097c02 */ /* 0x001fc80008000f00 */
[----:B------:R-:W-:Y:S02]  /*00c0*/  ISETP.GE.AND P0, PT, R9, 0x20, PT ;  /* 0x000000200900780c */ /* 0x000fe40003f06270 */
[----:B-1----:R-:W-:-:S11]  /*00d0*/  LEA R20, R20, R8, 0x5 ;  /* 0x0000000814147211 */ /* 0x002fd600078e28ff */
[----:B--2---:R-:W-:Y:S05]  /*00e0*/  @!P0 BRA `(.L_x_4) ;  /* 0x0000000400a88947 */ /* 0x004fea0003800000 */
[----:B------:R-:W0:Y:S01]  /*00f0*/  S2UR UR6, SR_CgaCtaId ;  /* 0x00000000000679c3 */ /* 0x000e220000008800 */
[----:B------:R-:W-:Y:S01]  /*0100*/  UMOV UR4, 0x400 ;  /* 0x0000040000047882 */ /* 0x000fe20000000000 */
[----:B------:R-:W-:Y:S01]  /*0110*/  SHF.R.S32.HI R4, RZ, 0x1f, R9 ;  /* 0x0000001fff047819 */ /* 0x000fe20000011409 */
[----:B------:R-:W-:Y:S01]  /*0120*/  UIADD3 UR5, UPT, UPT, UR4, 0x1000, URZ ;  /* 0x0000100004057890 */ /* 0x000fe2000fffe0ff */
[-CC-:B----4-:R-:W-:Y:S01]  /*0130*/  IMAD R7, R8, R9.reuse, R3.reuse ;  /* 0x0000000908077224 */ /* 0x190fe200078e0203 */
[----:B------:R-:W-:Y:S01]  /*0140*/  MOV R26, RZ ;  /* 0x000000ff001a7202 */ /* 0x000fe20000000f00 */
[-C--:B------:R-:W-:Y:S01]  /*0150*/  IMAD R5, R20, R9.reuse, R3 ;  /* 0x0000000914057224 */ /* 0x080fe200078e0203 */
[----:B------:R-:W-:Y:S01]  /*0160*/  LEA.HI R4, R4, R9, RZ, 0x5 ;  /* 0x0000000904047211 */ /* 0x000fe200078f28ff */
[----:B------:R-:W1:Y:S03]  /*0170*/  LDC R2, c[0x0][0x398] ;  /* 0x0000e600ff027b82 */ /* 0x000e660000000800 */
[----:B------:R-:W-:-:S02]  /*0180*/  SHF.R.S32.HI R6, RZ, 0x5, R4 ;  /* 0x00000005ff067819 */ /* 0x000fc40000011404 */
[----:B---3--:R-:W-:Y:S02]  /*0190*/  LEA R4, R0, R7, 0x5 ;  /* 0x0000000700047211 */ /* 0x008fe400078e28ff */
[----:B------:R-:W-:Y:S01]  /*01a0*/  IADD3 R6, PT, PT, -R6, RZ, RZ ;  /* 0x000000ff06067210 */ /* 0x000fe20007ffe1ff */
[----:B------:R-:W2:Y:S08]  /*01b0*/  LDC.64 R24, c[0x0][0x380] ;  /* 0x0000e000ff187b82 */ /* 0x000eb00000000a00 */
[----:B------:R-:W3:Y:S01]  /*01c0*/  LDC.64 R22, c[0x0][0x388] ;  /* 0x0000e200ff167b82 */ /* 0x000ee20000000a00 */
[----:B0-----:R-:W-:-:S02]  /*01d0*/  ULEA UR4, UR6, UR4, 0x18 ;  /* 0x0000000406047291 */ /* 0x001fc4000f8ec0ff */
[----:B------:R-:W-:-:S04]  /*01e0*/  ULEA UR5, UR6, UR5, 0x18 ;  /* 0x0000000506057291 */ /* 0x000fc8000f8ec0ff */
[C---:B------:R-:W-:Y:S02]  /*01f0*/  LEA R18, R8.reuse, UR4, 0x7 ;  /* 0x0000000408127c11 */ /* 0x040fe4000f8e38ff */
[C---:B------:R-:W-:Y:S02]  /*0200*/  LEA R16, R3.reuse, UR5, 0x2 ;  /* 0x0000000503107c11 */ /* 0x040fe4000f8e10ff */
[----:B------:R-:W-:Y:S02]  /*0210*/  LEA R17, R3, R18, 0x2 ;  /* 0x0000001203117211 */ /* 0x000fe400078e10ff */
[----:B------:R-:W-:-:S07]  /*0220*/  LEA R7, R8, R16, 0x7 ;  /* 0x0000001008077211 */ /* 0x000fce00078e38ff */
.L_x_5:
[----:B--2---:R-:W-:-:S04]  /*0230*/  IMAD.WIDE.U32 R14, R5, 0x4, R24 ;  /* 0x00000004050e7825 */ /* 0x004fc800078e0018 */
[----:B---3--:R-:W-:Y:S02]  /*0240*/  IMAD.WIDE.U32 R12, R4, 0x4, R22 ;  /* 0x00000004040c7825 */ /* 0x008fe400078e0016 */
[----:B------:R-:W2:Y:S04]  /*0250*/  LDG.E R14, desc[UR8][R14.64] ;  /* 0x000000080e0e7981 */ /* 0x000ea8000c1e1900 */
[----:B------:R-:W3:Y:S01]  /*0260*/  LDG.E R12, desc[UR8][R12.64] ;  /* 0x000000080c0c7981 */ /* 0x000ee2000c1e1900 */
[----:B------:R-:W-:Y:S02]  /*0270*/  IADD3 R6, PT, PT, R6, 0x1, RZ ;  /* 0x0000000106067810 */ /* 0x000fe40007ffe0ff */
[----:B------:R-:W-:Y:S02]  /*0280*/  IADD3 R5, PT, PT, R5, 0x20, RZ ;  /* 0x0000002005057810 */ /* 0x000fe40007ffe0ff */
[----:B------:R-:W-:Y:S01]  /*0290*/  ISETP.NE.AND P0, PT, R6, RZ, PT ;  /* 0x000000ff0600720c */ /* 0x000fe20003f05270 */
[----:B--2---:R-:W-:Y:S04]  /*02a0*/  STS [R17], R14 ;  /* 0x0000000e11007388 */ /* 0x004fe80000000800 */
[----:B---3--:R-:W-:Y:S01]  /*02b0*/  STS [R7], R12 ;  /* 0x0000000c07007388 */ /* 0x008fe20000000800 */
[----:B------:R-:W-:Y:S06]  /*02c0*/  BAR.SYNC.DEFER_BLOCKING 0x0 ;  /* 0x0000000000007b1d */ /* 0x000fec0000010000 */
[----:B------:R-:W-:Y:S04]  /*02d0*/  LDS R27, [R16] ;  /* 0x00000000101b7984 */ /* 0x000fe80000000800 */
[----:B------:R-:W0:Y:S04]  /*02e0*/  LDS.128 R8, [R18] ;  /* 0x0000000012087984 */ /* 0x000e280000000c00 */
[----:B------:R-:W2:Y:S04]  /*02f0*/  LDS R29, [R16+0x80] ;  /* 0x00008000101d7984 */ /* 0x000ea80000000800 */
[----:B------:R-:W3:Y:S01]  /*0300*/  LDS R13, [R16+0x100] ;  /* 0x00010000100d7984 */ /* 0x000ee20000000800 */
[----:B0-----:R-:W-:-:S03]  /*0310*/  FFMA R19, R8, R27, R19 ;  /* 0x0000001b08137223 */ /* 0x001fc60000000013 */
[----:B------:R-:W-:Y:S01]  /*0320*/  LDS R8, [R16+0x200] ;  /* 0x0002000010087984 */ /* 0x000fe20000000800 */
[----:B--2---:R-:W-:-:S03]  /*0330*/  FFMA R28, R29, R9, R28 ;  /* 0x000000091d1c7223 */ /* 0x004fc6000000001c */
[----:B------:R-:W0:Y:S01]  /*0340*/  LDS R9, [R16+0x180] ;  /* 0x0001800010097984 */ /* 0x000e220000000800 */
[----:B---3--:R-:W-:-:S03]  /*0350*/  FFMA R21, R13, R10, R21 ;  /* 0x0000000a0d157223 */ /* 0x008fc60000000015 */
[----:B------:R-:W2:Y:S01]  /*0360*/  LDS.128 R12, [R18+0x10] ;  /* 0x00001000120c7984 */ /* 0x000ea20000000c00 */
[----:B0-----:R-:W-:-:S03]  /*0370*/  FFMA R26, R9, R11, R26 ;  /* 0x0000000b091a7223 */ /* 0x001fc6000000001a */
[----:B------:R-:W0:Y:S01]  /*0380*/  LDS R9, [R16+0x280] ;  /* 0x0002800010097984 */ /* 0x000e220000000800 */
[----:B--2---:R-:W-:-:S03]  /*0390*/  FFMA R19, R12, R8, R19 ;  /* 0x000000080c137223 */ /* 0x004fc60000000013 */
[----:B------:R-:W2:Y:S04]  /*03a0*/  LDS R8, [R16+0x300] ;  /* 0x0003000010087984 */ /* 0x000ea80000000800 */
[----:B------:R-:W3:Y:S04]  /*03b0*/  LDS R11, [R16+0x380] ;  /* 0x00038000100b7984 */ /* 0x000ee80000000800 */
[----:B------:R-:W-:Y:S01]  /*03c0*/  LDS R12, [R16+0x400] ;  /* 0x00040000100c7984 */ /* 0x000fe20000000800 */
[----:B0-----:R-:W-:-:S03]  /*03d0*/  FFMA R28, R9, R13, R28 ;  /* 0x0000000d091c7223 */ /* 0x001fc6000000001c */
[----:B------:R-:W-:Y:S01]  /*03e0*/  LDS R13, [R16+0x480] ;  /* 0x00048000100d7984 */ /* 0x000fe20000000800 */
[----:B--2---:R-:W-:-:S03]  /*03f0*/  FFMA R21, R8, R14, R21 ;  /* 0x0000000e08157223 */ /* 0x004fc60000000015 */
[----:B------:R-:W-:Y:S01]  /*0400*/  LDS R14, [R16+0x500] ;  /* 0x00050000100e7984 */ /* 0x000fe20000000800 */
[----:B---3--:R-:W-:-:S03]  /*0410*/  FFMA R26, R11, R15, R26 ;  /* 0x0000000f0b1a7223 */ /* 0x008fc6000000001a */
[----:B------:R-:W0:Y:S02]  /*0420*/  LDS.128 R8, [R18+0x20] ;  /* 0x0000200012087984 */ /* 0x000e240000000c00 */
[----:B0-----:R-:W-:Y:S01]  /*0430*/  FFMA R19, R8, R12, R19 ;  /* 0x0000000c08137223 */ /* 0x001fe20000000013 */
[----:B------:R-:W-:Y:S01]  /*0440*/  FFMA R28, R13, R9, R28 ;  /* 0x000000090d1c7223 */ /* 0x000fe2000000001c */
[----:B------:R-:W-:Y:S01]  /*0450*/  FFMA R21, R14, R10, R21 ;  /* 0x0000000a0e157223 */ /* 0x000fe20000000015 */
[----:B------:R-:W0:Y:S04]  /*0460*/  LDS R9, [R16+0x580] ;  /* 0x0005800010097984 */ /* 0x000e280000000800 */
[----:B------:R-:W-:Y:S04]  /*0470*/  LDS R8, [R16+0x600] ;  /* 0x0006000010087984 */ /* 0x000fe80000000800 */
[----:B------:R-:W2:Y:S01]  /*0480*/  LDS.128 R12, [R18+0x30] ;  /* 0x00003000120c7984 */ /* 0x000ea20000000c00 */
[----:B0-----:R-:W-:-:S03]  /*0490*/  FFMA R26, R9, R11, R26 ;  /* 0x0000000b091a7223 */ /* 0x001fc6000000001a */
[----:B------:R-:W0:Y:S04]  /*04a0*/  LDS R9, [R16+0x680] ;  /* 0x0006800010097984 */ /* 0x000e280000000800 */
[----:B------:R-:W3:Y:S01]  /*04b0*/  LDS R11, [R16+0x780] ;  /* 0x00078000100b7984 */ /* 0x000ee20000000800 */
[----:B--2---:R-:W-:-:S03]  /*04c0*/  FFMA R19, R12, R8, R19 ;  /* 0x000000080c137223 */ /* 0x004fc60000000013 */
[----:B------:R-:W2:Y:S04]  /*04d0*/  LDS R8, [R16+0x700] ;  /* 0x0007000010087984 */ /* 0x000ea80000000800 */
[----:B------:R-:W-:Y:S01]  /*04e0*/  LDS R12, [R16+0x800] ;  /* 0x00080000100c7984 */ /* 0x000fe20000000800 */
[----:B0-----:R-:W-:-:S03]  /*04f0*/  FFMA R28, R9, R13, R28 ;  /* 0x0000000d091c7223 */ /* 0x001fc6000000001c */
[----:B------:R-:W-:Y:S01]  /*0500*/  LDS R13, [R16+0x880] ;  /* 0x00088000100d7984 */ /* 0x000fe20000000800 */
[----:B---3--:R-:W-:Y:S01]  /*0510*/  FFMA R26, R11, R15, R26 ;  /* 0x0000000f0b1a7223 */ /* 0x008fe2000000001a */
[----:B--2---:R-:W-:Y:S02]  /*0520*/  FFMA R21, R8, R14, R21 ;  /* 0x0000000e08157223 */ /* 0x004fe40000000015 */
[----:B------:R-:W0:Y:S04]  /*0530*/  LDS.128 R8, [R18+0x40] ;  /* 0x0000400012087984 */ /* 0x000e280000000c00 */
[----:B------:R-:W2:Y:S01]  /*0540*/  LDS R14, [R16+0x900] ;  /* 0x00090000100e7984 */ /* 0x000ea20000000800 */
[----:B0-----:R-:W-:Y:S01]  /*0550*/  FFMA R19, R8, R12, R19 ;  /* 0x0000000c08137223 */ /* 0x001fe20000000013 */
[----:B------:R-:W-:-:S02]  /*0560*/  FFMA R28, R13, R9, R28 ;  /* 0x000000090d1c7223 */ /* 0x000fc4000000001c */
[----:B------:R-:W-:Y:S01]  /*0570*/  LDS R8, [R16+0xa00] ;  /* 0x000a000010087984 */ /* 0x000fe20000000800 */
[----:B--2---:R-:W-:-:S03]  /*0580*/  FFMA R21, R14, R10, R21 ;  /* 0x0000000a0e157223 */ /* 0x004fc60000000015 */
[----:B------:R-:W0:Y:S04]  /*0590*/  LDS R9, [R16+0x980] ;  /* 0x0009800010097984 */ /* 0x000e280000000800 */
        /* <DEDUP_REMOVED lines=15> */
[----:B------:R-:W0:Y:S01]  /*0690*/  LDS R9, [R16+0xd80] ;  /* 0x000d800010097984 */ /* 0x000e220000000800 */
[----:B------:R-:W-:-:S03]  /*06a0*/  FFMA R21, R14, R10, R21 ;  /* 0x0000000a0e157223 */ /* 0x000fc60000000015 */
[----:B------:R-:W-:Y:S04]  /*06b0*/  LDS R8, [R16+0xe00] ;  /* 0x000e000010087984 */ /* 0x000fe80000000800 */
[----:B------:R-:W2:Y:S01]  /*06c0*/  LDS.128 R12, [R18+0x70] ;  /* 0x00007000120c7984 */ /* 0x000ea20000000c00 */
[----:B0-----:R-:W-:-:S03]  /*06d0*/  FFMA R26, R9, R11, R26 ;  /* 0x0000000b091a7223 */ /* 0x001fc6000000001a */
[----:B------:R-:W0:Y:S04]  /*06e0*/  LDS R9, [R16+0xe80] ;  /* 0x000e800010097984 */ /* 0x000e280000000800 */
[----:B------:R-:W3:Y:S01]  /*06f0*/  LDS R11, [R16+0xf80] ;  /* 0x000f8000100b7984 */ /* 0x000ee20000000800 */
[----:B--2---:R-:W-:-:S03]  /*0700*/  FFMA R19, R12, R8, R19 ;  /* 0x000000080c137223 */ /* 0x004fc60000000013 */
[----:B------:R-:W2:Y:S01]  /*0710*/  LDS R8, [R16+0xf00] ;  /* 0x000f000010087984 */ /* 0x000ea20000000800 */
[----:B0-----:R-:W-:Y:S01]  /*0720*/  FFMA R28, R9, R13, R28 ;  /* 0x0000000d091c7223 */ /* 0x001fe2000000001c */
[----:B-1----:R-:W-:Y:S01]  /*0730*/  MOV R9, R2 ;  /* 0x0000000200097202 */ /* 0x002fe20000000f00 */
[----:B---3--:R-:W-:-:S03]  /*0740*/  FFMA R26, R11, R15, R26 ;  /* 0x0000000f0b1a7223 */ /* 0x008fc6000000001a */
[----:B------:R-:W-:Y:S01]  /*0750*/  LEA R4, R9, R4, 0x5 ;  /* 0x0000000409047211 */ /* 0x000fe200078e28ff */
[----:B--2---:R-:W-:Y:S01]  /*0760*/  FFMA R21, R8, R14, R21 ;  /* 0x0000000e08157223 */ /* 0x004fe20000000015 */
[----:B------:R-:W-:Y:S06]  /*0770*/  BAR.SYNC.DEFER_BLOCKING 0x0 ;  /* 0x0000000000007b1d */ /* 0x000fec0000010000 */
[----:B------:R-:W-:Y:S05]  /*0780*/  @P0 BRA `(.L_x_5) ;  /* 0xfffffff800a80947 */ /* 0x000fea000383ffff */
.L_x_4:
[----:B------:R-:W0:Y:S01]  /*0790*/  LDC.64 R4, c[0x0][0x390] ;  /* 0x0000e400ff047b82 */ /* 0x000e220000000a00 */
[----:B---34-:R-:W-:-:S05]  /*07a0*/  LEA R0, R0, R3, 0x5 ;  /* 0x0000000300007211 */ /* 0x018fca00078e28ff */
[----:B------:R-:W-:-:S04]  /*07b0*/  IMAD R3, R20, R9, R0 ;  /* 0x0000000914037224 */ /* 0x000fc800078e0200 */
[----:B0-----:R-:W-:-:S05]  /*07c0*/  IMAD.WIDE R2, R3, 0x4, R4 ;  /* 0x0000000403027825 */ /* 0x001fca00078e0204 */
[----:B------:R-:W2:Y:S02]  /*07d0*/  LDG.E R0, desc[UR8][R2.64] ;  /* 0x0000000802007981 */ /* 0x000ea4000c1e1900 */
[----:B--2---:R-:W-:-:S04]  /*07e0*/  FADD R19, R0, R19 ;  /* 0x0000001300137221 */ /* 0x004fc80000000000 */
[----:B------:R-:W-:-:S04]  /*07f0*/  FADD R28, R19, R28 ;  /* 0x0000001c131c7221 */ /* 0x000fc80000000000 */
[----:B------:R-:W-:-:S04]  /*0800*/  FADD R21, R28, R21 ;  /* 0x000000151c157221 */ /* 0x000fc80000000000 */
[----:B------:R-:W-:-:S05]  /*0810*/  FADD R21, R21, R26 ;  /* 0x0000001a15157221 */ /* 0x000fca0000000000 */
[----:B------:R-:W-:Y:S01]  /*0820*/  STG.E desc[UR8][R2.64], R21 ;  /* 0x0000001502007986 */ /* 0x000fe2000c101908 */
[----:B------:R-:W-:Y:S05]  /*0830*/  EXIT ;  /* 0x000000000000794d */ /* 0x000fea0003800000 */
.L_x_6:
        /* <DEDUP_REMOVED lines=12> */
.L_x_16:


//--------------------- .text._Z14mat_mul_sharedPfS_S_i --------------------------
	.section	.text._Z14mat_mul_sharedPfS_S_i,"ax",@progbits
	.align	128
        .global         _Z14mat_mul_sharedPfS_S_i
        .type           _Z14mat_mul_sharedPfS_S_i,@function
        .size           _Z14mat_mul_sharedPfS_S_i,(.L_x_17 - _Z14mat_mul_sharedPfS_S_i)
        .other          _Z14mat_mul_sharedPfS_S_i,@"STO_CUDA_ENTRY STV_DEFAULT"
_Z14mat_mul_sharedPfS_S_i:
.text._Z14mat_mul_sharedPfS_S_i:
[----:B------:R-:W-:Y:S01]  /*0000*/  LDC R1, c[0x0][0x37c] ;  /* 0x0000df00ff017b82 */ /* 0x000fe20000000800 */
[----:B------:R-:W0:Y:S07]  /*0010*/  S2R R8, SR_TID.Y ;  /* 0x0000000000087919 */ /* 0x000e2e0000002200 */
[----:B------:R-:W1:Y:S01]  /*0020*/  LDC R0, c[0x0][0x398] ;  /* 0x0000e600ff007b82 */ /* 0x000e620000000800 */
[----:B------:R-:W2:Y:S01]  /*0030*/  LDCU.64 UR8, c[0x0][0x358] ;  /* 0x00006b00ff0877ac */ /* 0x000ea20008000a00 */
[----:B------:R-:W-:Y:S01]  /*0040*/  HFMA2 R11, -RZ, RZ, 0, 0 ;  /* 0x00000000ff0b7431 */ /* 0x000fe200000001ff */
[----:B------:R-:W3:Y:S05]  /*0050*/  S2R R9, SR_TID.X ;  /* 0x0000000000097919 */ /* 0x000eea0000002100 */
[----:B------:R-:W0:Y:S08]  /*0060*/  LDC R3, c[0x0][0x364] ;  /* 0x0000d900ff037b82 */ /* 0x000e300000000800 */
[----:B------:R-:W0:Y:S08]  /*0070*/  S2UR UR4, SR_CTAID.Y ;  /* 0x00000000000479c3 */ /* 0x000e300000002600 */
[----:B------:R-:W3:Y:S01]  /*0080*/  S2UR UR5, SR_CTAID.X ;  /* 0x00000000000579c3 */ /* 0x000ee20000002500 */
[----:B-1----:R-:W-:-:S07]  /*0090*/  ISETP.GE.AND P0, PT, R0, 0x20, PT ;  /* 0x000000200000780c */ /* 0x002fce0003f06270 */
[----:B------:R-:W3:Y:S08]  /*00a0*/  LDC R5, c[0x0][0x360] ;  /* 0x0000d800ff057b82 */ /* 0x000ef00000000800 */
[----:B------:R-:W1:Y:S01]  /*00b0*/  LDC.64 R22, c[0x0][0x390] ;  /* 0x0000e400ff167b82 */ /* 0x000e620000000a00 */
[----:B0-----:R-:W-:Y:S02]  /*00c0*/  IMAD R3, R3, UR4, R8 ;  /* 0x0000000403037c24 */ /* 0x001fe4000f8e0208 */
[----:B---3--:R-:W-:-:S04]  /*00d0*/  IMAD R5, R5, UR5, R9 ;  /* 0x0000000505057c24 */ /* 0x008fc8000f8e0209 */
[----:B------:R-:W-:-:S04]  /*00e0*/  IMAD R7, R3, R0, R5 ;  /* 0x0000000003077224 */ /* 0x000fc800078e0205 */
[----:B-1----:R-:W-:Y:S01]  /*00f0*/  IMAD.WIDE R22, R7, 0x4, R22 ;  /* 0x0000000407167825 */ /* 0x002fe200078e0216 */
[----:B--2---:R-:W-:Y:S06]  /*0100*/  @!P0 BRA `(.L_x_7) ;  /* 0x00000004009c8947 */ /* 0x004fec0003800000 */
[----:B------:R-:W0:Y:S01]  /*0110*/  S2UR UR6, SR_CgaCtaId ;  /* 0x00000000000679c3 */ /* 0x000e220000008800 */
[----:B------:R-:W-:Y:S01]  /*0120*/  UMOV UR4, 0x400 ;  /* 0x0000040000047882 */ /* 0x000fe20000000000 */
[----:B------:R-:W-:Y:S01]  /*0130*/  SHF.R.S32.HI R7, RZ, 0x1f, R0 ;  /* 0x0000001fff077819 */ /* 0x000fe20000011400 */
[----:B------:R-:W-:Y:S01]  /*0140*/  UIADD3 UR5, UPT, UPT, UR4, 0x1000, URZ ;  /* 0x0000100004057890 */ /* 0x000fe2000fffe0ff */
[-C--:B------:R-:W-:Y:S01]  /*0150*/  IMAD R2, R3, R0.reuse, R9 ;  /* 0x0000000003027224 */ /* 0x080fe200078e0209 */
[----:B------:R-:W-:Y:S01]  /*0160*/  MOV R11, RZ ;  /* 0x000000ff000b7202 */ /* 0x000fe20000000f00 */
[-C--:B------:R-:W-:Y:S01]  /*0170*/  IMAD R3, R8, R0.reuse, R5 ;  /* 0x0000000008037224 */ /* 0x080fe200078e0205 */
[----:B------:R-:W-:Y:S01]  /*0180*/  LEA.HI R7, R7, R0, RZ, 0x5 ;  /* 0x0000000007077211 */ /* 0x000fe200078f28ff */
[----:B------:R-:W1:Y:S03]  /*0190*/  LDC.64 R20, c[0x0][0x380] ;  /* 0x0000e000ff147b82 */ /* 0x000e660000000a00 */
[----:B------:R-:W-:-:S04]  /*01a0*/  SHF.R.S32.HI R4, RZ, 0x5, R7 ;  /* 0x00000005ff047819 */ /* 0x000fc80000011407 */
[----:B------:R-:W-:Y:S01]  /*01b0*/  IADD3 R4, PT, PT, -R4, RZ, RZ ;  /* 0x000000ff04047210 */ /* 0x000fe20007ffe1ff */
[----:B------:R-:W2:Y:S01]  /*01c0*/  LDC.64 R18, c[0x0][0x388] ;  /* 0x0000e200ff127b82 */ /* 0x000ea20000000a00 */
[----:B0-----:R-:W-:Y:S02]  /*01d0*/  ULEA UR4, UR6, UR4, 0x18 ;  /* 0x0000000406047291 */ /* 0x001fe4000f8ec0ff */
[----:B------:R-:W-:-:S04]  /*01e0*/  ULEA UR5, UR6, UR5, 0x18 ;  /* 0x0000000506057291 */ /* 0x000fc8000f8ec0ff */
[C---:B------:R-:W-:Y:S02]  /*01f0*/  LEA R16, R8.reuse, UR4, 0x7 ;  /* 0x0000000408107c11 */ /* 0x040fe4000f8e38ff */
[C---:B------:R-:W-:Y:S02]  /*0200*/  LEA R6, R9.reuse, UR5, 0x2 ;  /* 0x0000000509067c11 */ /* 0x040fe4000f8e10ff */
[----:B------:R-:W-:Y:S02]  /*0210*/  LEA R7, R9, R16, 0x2 ;  /* 0x0000001009077211 */ /* 0x000fe400078e10ff */
[----:B------:R-:W-:-:S07]  /*0220*/  LEA R5, R8, R6, 0x7 ;  /* 0x0000000608057211 */ /* 0x000fce00078e38ff */
.L_x_8:
[----:B-1----:R-:W-:-:S04]  /*0230*/  IMAD.WIDE.U32 R24, R2, 0x4, R20 ;  /* 0x0000000402187825 */ /* 0x002fc800078e0014 */
[----:B--2---:R-:W-:Y:S02]  /*0240*/  IMAD.WIDE.U32 R8, R3, 0x4, R18 ;  /* 0x0000000403087825 */ /* 0x004fe400078e0012 */
[----:B------:R-:W2:Y:S04]  /*0250*/  LDG.E R24, desc[UR8][R24.64] ;  /* 0x0000000818187981 */ /* 0x000ea8000c1e1900 */
[----:B------:R-:W3:Y:S01]  /*0260*/  LDG.E R26, desc[UR8][R8.64] ;  /* 0x00000008081a7981 */ /* 0x000ee2000c1e1900 */
[----:B------:R-:W-:Y:S02]  /*0270*/  IADD3 R4, PT, PT, R4, 0x1, RZ ;  /* 0x0000000104047810 */ /* 0x000fe40007ffe0ff */
[----:B------:R-:W-:Y:S02]  /*0280*/  IADD3 R2, PT, PT, R2, 0x20, RZ ;  /* 0x0000002002027810 */ /* 0x000fe40007ffe0ff */
[----:B------:R-:W-:-:S02]  /*0290*/  ISETP.NE.AND P0, PT, R4, RZ, PT ;  /* 0x000000ff0400720c */ /* 0x000fc40003f05270 */
[----:B------:R-:W-:Y:S01]  /*02a0*/  LEA R3, R0, R3, 0x5 ;  /* 0x0000000300037211 */ /* 0x000fe200078e28ff */
[----:B--2---:R-:W-:Y:S04]  /*02b0*/  STS [R7], R24 ;  /* 0x0000001807007388 */ /* 0x004fe80000000800 */
[----:B---3--:R-:W-:Y:S01]  /*02c0*/  STS [R5], R26 ;  /* 0x0000001a05007388 */ /* 0x008fe20000000800 */
[----:B------:R-:W-:Y:S06]  /*02d0*/  BAR.SYNC.DEFER_BLOCKING 0x0 ;  /* 0x0000000000007b1d */ /* 0x000fec0000010000 */
[----:B------:R-:W-:Y:S04]  /*02e0*/  LDS R10, [R6] ;  /* 0x00000000060a7984 */ /* 0x000fe80000000800 */
[----:B------:R-:W0:Y:S04]  /*02f0*/  LDS.128 R12, [R16] ;  /* 0x00000000100c7984 */ /* 0x000e280000000c00 */
[----:B------:R-:W1:Y:S04]  /*0300*/  LDS R27, [R6+0x80] ;  /* 0x00008000061b7984 */ /* 0x000e680000000800 */
[----:B------:R-:W2:Y:S04]  /*0310*/  LDS R17, [R6+0x100] ;  /* 0x0001000006117984 */ /* 0x000ea80000000800 */
[----:B------:R-:W3:Y:S04]  /*0320*/  LDS R29, [R6+0x180] ;  /* 0x00018000061d7984 */ /* 0x000ee80000000800 */
[----:B------:R-:W-:Y:S01]  /*0330*/  LDS R25, [R6+0x380] ;  /* 0x0003800006197984 */ /* 0x000fe20000000800 */
[----:B0-----:R-:W-:-:S03]  /*0340*/  FFMA R10, R12, R10, R11 ;  /* 0x0000000a0c0a7223 */ /* 0x001fc6000000000b */
[----:B------:R-:W-:Y:S01]  /*0350*/  LDS R12, [R6+0x280] ;  /* 0x00028000060c7984 */ /* 0x000fe20000000800 */
[----:B-1----:R-:W-:-:S03]  /*0360*/  FFMA R28, R27, R13, R10 ;  /* 0x0000000d1b1c7223 */ /* 0x002fc6000000000a */
[----:B------:R-:W-:Y:S01]  /*0370*/  LDS R13, [R6+0x200] ;  /* 0x00020000060d7984 */ /* 0x000fe20000000800 */
[----:B--2---:R-:W-:-:S03]  /*0380*/  FFMA R14, R17, R14, R28 ;  /* 0x0000000e110e7223 */ /* 0x004fc6000000001c */
[----:B------:R-:W0:Y:S01]  /*0390*/  LDS.128 R8, [R16+0x10] ;  /* 0x0000100010087984 */ /* 0x000e220000000c00 */
[----:B---3--:R-:W-:-:S03]  /*03a0*/  FFMA R15, R29, R15, R14 ;  /* 0x0000000f1d0f7223 */ /* 0x008fc6000000000e */
[----:B------:R-:W1:Y:S01]  /*03b0*/  LDS R17, [R6+0x300] ;  /* 0x0003000006117984 */ /* 0x000e620000000800 */
[----:B0-----:R-:W-:-:S03]  /*03c0*/  FFMA R13, R8, R13, R15 ;  /* 0x0000000d080d7223 */ /* 0x001fc6000000000f */
[----:B------:R-:W-:Y:S01]  /*03d0*/  LDS R8, [R6+0x480] ;  /* 0x0004800006087984 */ /* 0x000fe20000000800 */
[----:B------:R-:W-:-:S03]  /*03e0*/  FFMA R24, R12, R9, R13 ;  /* 0x000000090c187223 */ /* 0x000fc6000000000d */
[----:B------:R-:W-:Y:S01]  /*03f0*/  LDS R9, [R6+0x400] ;  /* 0x0004000006097984 */ /* 0x000fe20000000800 */
[----:B-1----:R-:W-:-:S03]  /*0400*/  FFMA R10, R17, R10, R24 ;  /* 0x0000000a110a7223 */ /* 0x002fc60000000018 */
[----:B------:R-:W0:Y:S01]  /*0410*/  LDS.128 R12, [R16+0x20] ;  /* 0x00002000100c7984 */ /* 0x000e220000000c00 */
[----:B------:R-:W-:-:S03]  /*0420*/  FFMA R11, R25, R11, R10 ;  /* 0x0000000b190b7223 */ /* 0x000fc6000000000a */
[----:B------:R-:W1:Y:S04]  /*0430*/  LDS R17, [R6+0x500] ;  /* 0x0005000006117984 */ /* 0x000e680000000800 */
[----:B------:R-:W2:Y:S01]  /*0440*/  LDS R25, [R6+0x580] ;  /* 0x0005800006197984 */ /* 0x000ea20000000800 */
[----:B0-----:R-:W-:-:S03]  /*0450*/  FFMA R9, R12, R9, R11 ;  /* 0x000000090c097223 */ /* 0x001fc6000000000b */
[----:B------:R-:W-:Y:S01]  /*0460*/  LDS R12, [R6+0x680] ;  /* 0x00068000060c7984 */ /* 0x000fe20000000800 */
[----:B------:R-:W-:-:S03]  /*0470*/  FFMA R24, R8, R13, R9 ;  /* 0x0000000d08187223 */ /* 0x000fc60000000009 */
[----:B------:R-:W-:Y:S01]  /*0480*/  LDS R13, [R6+0x600] ;  /* 0x00060000060d7984 */ /* 0x000fe20000000800 */
[----:B-1----:R-:W-:-:S03]  /*0490*/  FFMA R14, R17, R14, R24 ;  /* 0x0000000e110e7223 */ /* 0x002fc60000000018 */
[----:B------:R-:W0:Y:S01]  /*04a0*/  LDS.128 R8, [R16+0x30] ;  /* 0x0000300010087984 */ /* 0x000e220000000c00 */
[----:B--2---:R-:W-:-:S03]  /*04b0*/  FFMA R15, R25, R15, R14 ;  /* 0x0000000f190f7223 */ /* 0x004fc6000000000e */
        /* <DEDUP_REMOVED lines=19> */
[----:B------:R-:W-:Y:S04]  /*05f0*/  LDS R24, [R6+0xc80] ;  /* 0x000c800006187984 */ /* 0x000fe80000000800 */
[----:B------:R-:W-:Y:S01]  /*0600*/  LDS R17, [R6+0xd00] ;  /* 0x000d000006117984 */ /* 0x000fe20000000800 */
[----:B0-----:R-:W-:-:S03]  /*0610*/  FFMA R13, R8, R13, R15 ;  /* 0x0000000d080d7223 */ /* 0x001fc6000000000f */
[----:B------:R-:W0:Y:S01]  /*0620*/  LDS R8, [R6+0xb80] ;  /* 0x000b800006087984 */ /* 0x000e220000000800 */
[----:B------:R-:W-:-:S03]  /*0630*/  FFMA R26, R12, R9, R13 ;  /* 0x000000090c1a7223 */ /* 0x000fc6000000000d */
[----:B------:R-:W-:Y:S01]  /*0640*/  LDS R9, [R6+0xc00] ;  /* 0x000c000006097984 */ /* 0x000fe20000000800 */
[----:B-1----:R-:W-:-:S03]  /*0650*/  FFMA R25, R25, R10, R26 ;  /* 0x0000000a19197223 */ /* 0x002fc6000000001a */
[----:B------:R-:W1:Y:S01]  /*0660*/  LDS.128 R12, [R16+0x60] ;  /* 0x00006000100c7984 */ /* 0x000e620000000c00 */
[----:B0-----:R-:W-:-:S03]  /*0670*/  FFMA R11, R8, R11, R25 ;  /* 0x0000000b080b7223 */ /* 0x001fc60000000019 */
[----:B------:R-:W-:Y:S01]  /*0680*/  LDS R25, [R6+0xf80] ;  /* 0x000f800006197984 */ /* 0x000fe20000000800 */
[----:B-1----:R-:W-:-:S03]  /*0690*/  FFMA R9, R12, R9, R11 ;  /* 0x000000090c097223 */ /* 0x002fc6000000000b */
[----:B------:R-:W0:Y:S01]  /*06a0*/  LDS R12, [R6+0xd80] ;  /* 0x000d8000060c7984 */ /* 0x000e220000000800 */
[----:B------:R-:W-:-:S03]  /*06b0*/  FFMA R26, R24, R13, R9 ;  /* 0x0000000d181a7223 */ /* 0x000fc60000000009 */
[----:B------:R-:W-:Y:S01]  /*06c0*/  LDS R13, [R6+0xe00] ;  /* 0x000e0000060d7984 */ /* 0x000fe20000000800 */
[----:B------:R-:W-:-:S03]  /*06d0*/  FFMA R17, R17, R14, R26 ;  /* 0x0000000e11117223 */ /* 0x000fc6000000001a */
[----:B------:R-:W1:Y:S04]  /*06e0*/  LDS.128 R8, [R16+0x70] ;  /* 0x0000700010087984 */ /* 0x000e680000000c00 */
[----:B------:R-:W2:Y:S04]  /*06f0*/  LDS R24, [R6+0xe80] ;  /* 0x000e800006187984 */ /* 0x000ea80000000800 */
[----:B------:R-:W3:Y:S01]  /*0700*/  LDS R14, [R6+0xf00] ;  /* 0x000f0000060e7984 */ /* 0x000ee20000000800 */
[----:B0-----:R-:W-:-:S04]  /*0710*/  FFMA R15, R12, R15, R17 ;  /* 0x0000000f0c0f7223 */ /* 0x001fc80000000011 */
[----:B-1----:R-:W-:-:S04]  /*0720*/  FFMA R13, R8, R13, R15 ;  /* 0x0000000d080d7223 */ /* 0x002fc8000000000f */
[----:B--2---:R-:W-:-:S04]  /*0730*/  FFMA R9, R24, R9, R13 ;  /* 0x0000000918097223 */ /* 0x004fc8000000000d */
[----:B---3--:R-:W-:-:S04]  /*0740*/  FFMA R10, R14, R10, R9 ;  /* 0x0000000a0e0a7223 */ /* 0x008fc80000000009 */
[----:B------:R-:W-:Y:S01]  /*0750*/  FFMA R11, R25, R11, R10 ;  /* 0x0000000b190b7223 */ /* 0x000fe2000000000a */
[----:B------:R-:W-:Y:S06]  /*0760*/  BAR.SYNC.DEFER_BLOCKING 0x0 ;  /* 0x0000000000007b1d */ /* 0x000fec0000010000 */
[----:B------:R-:W-:Y:S05]  /*0770*/  @P0 BRA `(.L_x_8) ;  /* 0xfffffff800ac0947 */ /* 0x000fea000383ffff */
.L_x_7:
[----:B------:R-:W-:Y:S01]  /*0780*/  STG.E desc[UR8][R22.64], R11 ;  /* 0x0000000b16007986 */ /* 0x000fe2000c101908 */
[----:B------:R-:W-:Y:S05]  /*0790*/  EXIT ;  /* 0x000000000000794d */ /* 0x000fea0003800000 */
.L_x_9:
        /* <DEDUP_REMOVED lines=14> */
.L_x_17:


//--------------------- .text._Z7mat_mulPfS_S_i   --------------------------
	.section	.text._Z7mat_mulPfS_S_i,"ax",@progbits
	.align	128
        .global         _Z7mat_mulPfS_S_i
        .type           _Z7mat_mulPfS_S_i,@function
        .size           _Z7mat_mulPfS_S_i,(.L_x_18 - _Z7mat_mulPfS_S_i)
        .other          _Z7mat_mulPfS_S_i,@"STO_CUDA_ENTRY STV_DEFAULT"
_Z7mat_mulPfS_S_i:
.text._Z7mat_mulPfS_S_i:
[----:B------:R-:W-:Y:S01]  /*0000*/  LDC R1, c[0x0][0x37c] ;  /* 0x0000df00ff017b82 */ /* 0x000fe20000000800 */
[----:B------:R-:W0:Y:S01]  /*0010*/  S2R R3, SR_TID.Y ;  /* 0x0000000000037919 */ /* 0x000e220000002200 */
[----:B------:R-:W1:Y:S06]  /*0020*/  LDCU UR18, c[0x0][0x398] ;  /* 0x00007300ff1277ac */ /* 0x000e6c0008000800 */
[----:B------:R-:W0:Y:S01]  /*0030*/  LDC R0, c[0x0][0x364] ;  /* 0x0000d900ff007b82 */ /* 0x000e220000000800 */
[----:B------:R-:W-:Y:S01]  /*0040*/  HFMA2 R12, -RZ, RZ, 0, 0 ;  /* 0x00000000ff0c7431 */ /* 0x000fe200000001ff */
[----:B------:R-:W2:Y:S01]  /*0050*/  S2R R2, SR_TID.X ;  /* 0x0000000000027919 */ /* 0x000ea20000002100 */
[----:B------:R-:W3:Y:S05]  /*0060*/  LDCU.64 UR16, c[0x0][0x358] ;  /* 0x00006b00ff1077ac */ /* 0x000eea0008000a00 */
[----:B------:R-:W0:Y:S08]  /*0070*/  S2UR UR4, SR_CTAID.Y ;  /* 0x00000000000479c3 */ /* 0x000e300000002600 */
[----:B------:R-:W2:Y:S01]  /*0080*/  S2UR UR5, SR_CTAID.X ;  /* 0x00000000000579c3 */ /* 0x000ea20000002500 */
[----:B-1----:R-:W-:-:S07]  /*0090*/  UISETP.GE.AND UP0, UPT, UR18, 0x1, UPT ;  /* 0x000000011200788c */ /* 0x002fce000bf06270 */
[----:B------:R-:W2:Y:S01]  /*00a0*/  LDC R13, c[0x0][0x360] ;  /* 0x0000d800ff0d7b82 */ /* 0x000ea20000000800 */
[----:B0-----:R-:W-:Y:S02]  /*00b0*/  IMAD R0, R0, UR4, R3 ;  /* 0x0000000400007c24 */ /* 0x001fe4000f8e0203 */
[----:B--2---:R-:W-:Y:S01]  /*00c0*/  IMAD R13, R13, UR5, R2 ;  /* 0x000000050d0d7c24 */ /* 0x004fe2000f8e0202 */
[----:B---3--:R-:W-:Y:S06]  /*00d0*/  BRA.U !UP0, `(.L_x_10) ;  /* 0x0000000908647547 */ /* 0x008fec000b800000 */
[----:B------:R-:W-:Y:S02]  /*00e0*/  UISETP.GE.U32.AND UP1, UPT, UR18, 0x8, UPT ;  /* 0x000000081200788c */ /* 0x000fe4000bf26070 */
[----:B------:R-:W-:Y:S01]  /*00f0*/  IMAD R5, R0, UR18, RZ ;  /* 0x0000001200057c24 */ /* 0x000fe2000f8e02ff */
[----:B------:R-:W-:Y:S01]  /*0100*/  ULOP3.LUT UR19, UR18, 0x7, URZ, 0xc0, !UPT ;  /* 0x0000000712137892 */ /* 0x000fe2000f8ec0ff */
[----:B------:R-:W-:Y:S01]  /*0110*/  MOV R12, RZ ;  /* 0x000000ff000c7202 */ /* 0x000fe20000000f00 */
[----:B------:R-:W-:Y:S02]  /*0120*/  UMOV UR4, URZ ;  /* 0x000000ff00047c82 */ /* 0x000fe40008000000 */
[----:B------:R-:W-:Y:S02]  /*0130*/  UISETP.NE.AND UP0, UPT, UR19, URZ, UPT ;  /* 0x000000ff1300728c */ /* 0x000fe4000bf05270 */
[----:B------:R-:W-:Y:S09]  /*0140*/  BRA.U !UP1, `(.L_x_11) ;  /* 0x0000000509087547 */ /* 0x000ff2000b800000 */
[----:B------:R-:W0:Y:S01]  /*0150*/  LDCU.128 UR20, c[0x0][0x380] ;  /* 0x00007000ff1477ac */ /* 0x000e220008000c00 */
[----:B------:R-:W-:Y:S02]  /*0160*/  MOV R12, RZ ;  /* 0x000000ff000c7202 */ /* 0x000fe40000000f00 */
[----:B------:R-:W-:Y:S01]  /*0170*/  MOV R14, R13 ;  /* 0x0000000d000e7202 */ /* 0x000fe20000000f00 */
[----:B------:R-:W-:-:S04]  /*0180*/  ULOP3.LUT UR4, UR18, 0x7ffffff8, URZ, 0xc0, !UPT ;  /* 0x7ffffff812047892 */ /* 0x000fc8000f8ec0ff */
[----:B------:R-:W-:Y:S01]  /*0190*/  UIADD3 UR5, UPT, UPT, -UR4, URZ, URZ ;  /* 0x000000ff04057290 */ /* 0x000fe2000fffe1ff */
[----:B0-----:R-:W-:Y:S01]  /*01a0*/  MOV R2, UR20 ;  /* 0x0000001400027c02 */ /* 0x001fe20008000f00 */
[----:B------:R-:W-:Y:S01]  /*01b0*/  UIMAD.WIDE.U32 UR6, UR18, 0xc, UR22 ;  /* 0x0000000c120678a5 */ /* 0x000fe2000f8e0016 */
[----:B------:R-:W-:Y:S01]  /*01c0*/  MOV R3, UR21 ;  /* 0x0000001500037c02 */ /* 0x000fe20008000f00 */
[----:B------:R-:W-:Y:S02]  /*01d0*/  UIMAD.WIDE.U32 UR8, UR18, 0x10, UR22 ;  /* 0x00000010120878a5 */ /* 0x000fe4000f8e0016 */
[----:B------:R-:W-:Y:S01]  /*01e0*/  UIMAD.WIDE.U32 UR10, UR18, 0x14, UR22 ;  /* 0x00000014120a78a5 */ /* 0x000fe2000f8e0016 */
[----:B------:R-:W-:Y:S01]  /*01f0*/  IMAD.WIDE.U32 R2, R5, 0x4, R2 ;  /* 0x0000000405027825 */ /* 0x000fe200078e0002 */
[----:B------:R-:W-:Y:S02]  /*0200*/  UIMAD.WIDE.U32 UR12, UR18, 0x18, UR22 ;  /* 0x00000018120c78a5 */ /* 0x000fe4000f8e0016 */
[----:B------:R-:W-:Y:S01]  /*0210*/  UIMAD.WIDE.U32 UR14, UR18, 0x1c, UR22 ;  /* 0x0000001c120e78a5 */ /* 0x000fe2000f8e0016 */
[----:B------:R-:W-:-:S04]  /*0220*/  IADD3 R2, P0, PT, R2, 0x10, RZ ;  /* 0x0000001002027810 */ /* 0x000fc80007f1e0ff */
[----:B------:R-:W-:-:S09]  /*0230*/  IADD3.X R3, PT, PT, RZ, R3, RZ, P0, !PT ;  /* 0x00000003ff037210 */ /* 0x000fd200007fe4ff */
.L_x_12:
[----:B------:R-:W-:Y:S01]  /*0240*/  HFMA2 R23, -RZ, RZ, 0, 2.384185791015625e-07 ;  /* 0x00000004ff177431 */ /* 0x000fe200000001ff */
[----:B------:R-:W-:Y:S01]  /*0250*/  UIMAD.WIDE.U32 UR24, UR18, 0x4, UR22 ;  /* 0x00000004121878a5 */ /* 0x000fe2000f8e0016 */
[----:B------:R-:W2:Y:S01]  /*0260*/  LDG.E R21, desc[UR16][R2.64+-0x10] ;  /* 0xfffff01002157981 */ /* 0x000ea2000c1e1900 */
[----:B------:R-:W-:Y:S01]  /*0270*/  UIMAD.WIDE.U32 UR20, UR18, 0x8, UR22 ;  /* 0x00000008121478a5 */ /* 0x000fe2000f8e0016 */
[----:B------:R-:W-:Y:S02]  /*0280*/  IMAD.MOV.U32 R11, RZ, RZ, 0x4 ;  /* 0x00000004ff0b7424 */ /* 0x000fe400078e00ff */
[----:B------:R-:W-:Y:S01]  /*0290*/  HFMA2 R7, -RZ, RZ, 0, 2.384185791015625e-07 ;  /* 0x00000004ff077431 */ /* 0x000fe200000001ff */
[----:B------:R-:W3:Y:S01]  /*02a0*/  LDG.E R19, desc[UR16][R2.64+-0xc] ;  /* 0xfffff41002137981 */ /* 0x000ee2000c1e1900 */
[----:B------:R-:W-:Y:S02]  /*02b0*/  MOV R8, UR24 ;  /* 0x0000001800087c02 */ /* 0x000fe40008000f00 */
[----:B------:R-:W-:Y:S01]  /*02c0*/  MOV R9, UR25 ;  /* 0x0000001900097c02 */ /* 0x000fe20008000f00 */
[C---:B------:R-:W-:Y:S01]  /*02d0*/  IMAD.WIDE R22, R14.reuse, R23, UR22 ;  /* 0x000000160e167e25 */ /* 0x040fe2000f8e0217 */
[----:B------:R-:W-:Y:S01]  /*02e0*/  MOV R24, UR20 ;  /* 0x0000001400187c02 */ /* 0x000fe20008000f00 */
[----:B------:R-:W4:Y:S01]  /*02f0*/  LDG.E R17, desc[UR16][R2.64+-0x8] ;  /* 0xfffff81002117981 */ /* 0x000f22000c1e1900 */
[----:B------:R-:W-:Y:S01]  /*0300*/  MOV R25, UR21 ;  /* 0x0000001500197c02 */ /* 0x000fe20008000f00 */
[----:B------:R-:W-:-:S02]  /*0310*/  IMAD.WIDE R8, R14, 0x4, R8 ;  /* 0x000000040e087825 */ /* 0x000fc400078e0208 */
[----:B------:R-:W2:Y:S02]  /*0320*/  LDG.E R22, desc[UR16][R22.64] ;  /* 0x0000001016167981 */ /* 0x000ea4000c1e1900 */
[C---:B------:R-:W-:Y:S01]  /*0330*/  IMAD.WIDE R24, R14.reuse, 0x4, R24 ;  /* 0x000000040e187825 */ /* 0x040fe200078e0218 */
[----:B------:R-:W-:Y:S01]  /*0340*/  MOV R5, 0x4 ;  /* 0x0000000400057802 */ /* 0x000fe20000000f00 */
[----:B------:R0:W3:Y:S02]  /*0350*/  LDG.E R20, desc[UR16][R8.64] ;  /* 0x0000001008147981 */ /* 0x0000e4000c1e1900 */
[C---:B------:R-:W-:Y:S02]  /*0360*/  IMAD.WIDE R10, R14.reuse, R11, UR6 ;  /* 0x000000060e0a7e25 */ /* 0x040fe4000f8e020b */
[----:B------:R-:W4:Y:S02]  /*0370*/  LDG.E R18, desc[UR16][R24.64] ;  /* 0x0000001018127981 */ /* 0x000f24000c1e1900 */
[----:B------:R-:W-:-:S04]  /*0380*/  IMAD.WIDE R4, R14, R5, UR8 ;  /* 0x000000080e047e25 */ /* 0x000fc8000f8e0205 */
[----:B------:R-:W-:Y:S01]  /*0390*/  HFMA2 R27, -RZ, RZ, 0, 2.384185791015625e-07 ;  /* 0x00000004ff1b7431 */ /* 0x000fe200000001ff */
[----:B------:R1:W5:Y:S01]  /*03a0*/  LDG.E R16, desc[UR16][R10.64] ;  /* 0x000000100a107981 */ /* 0x000362000c1e1900 */
[----:B0-----:R-:W-:-:S03]  /*03b0*/  MOV R9, 0x4 ;  /* 0x0000000400097802 */ /* 0x001fc60000000f00 */
[----:B------:R-:W5:Y:S01]  /*03c0*/  LDG.E R15, desc[UR16][R2.64+-0x4] ;  /* 0xfffffc10020f7981 */ /* 0x000f62000c1e1900 */
[----:B------:R-:W-:-:S03]  /*03d0*/  IMAD.WIDE R6, R14, R7, UR10 ;  /* 0x0000000a0e067e25 */ /* 0x000fc6000f8e0207 */
[----:B------:R0:W5:Y:S01]  /*03e0*/  LDG.E R4, desc[UR16][R4.64] ;  /* 0x0000001004047981 */ /* 0x000162000c1e1900 */
[----:B------:R-:W-:-:S03]  /*03f0*/  IMAD.WIDE R8, R14, R9, UR12 ;  /* 0x0000000c0e087e25 */ /* 0x000fc6000f8e0209 */
[----:B------:R-:W5:Y:S01]  /*0400*/  LDG.E R23, desc[UR16][R2.64] ;  /* 0x0000001002177981 */ /* 0x000f62000c1e1900 */
[----:B-1----:R-:W-:-:S03]  /*0410*/  IMAD.WIDE R10, R14, R27, UR14 ;  /* 0x0000000e0e0a7e25 */ /* 0x002fc6000f8e021b */
[----:B------:R-:W5:Y:S04]  /*0420*/  LDG.E R7, desc[UR16][R6.64] ;  /* 0x0000001006077981 */ /* 0x000f68000c1e1900 */
[----:B------:R-:W5:Y:S04]  /*0430*/  LDG.E R24, desc[UR16][R2.64+0x4] ;  /* 0x0000041002187981 */ /* 0x000f68000c1e1900 */
[----:B------:R-:W5:Y:S04]  /*0440*/  LDG.E R8, desc[UR16][R8.64] ;  /* 0x0000001008087981 */ /* 0x000f68000c1e1900 */
[----:B------:R-:W5:Y:S04]  /*0450*/  LDG.E R25, desc[UR16][R2.64+0x8] ;  /* 0x0000081002197981 */ /* 0x000f68000c1e1900 */
[----:B------:R-:W5:Y:S04]  /*0460*/  LDG.E R10, desc[UR16][R10.64] ;  /* 0x000000100a0a7981 */ /* 0x000f68000c1e1900 */
[----:B------:R1:W5:Y:S01]  /*0470*/  LDG.E R27, desc[UR16][R2.64+0xc] ;  /* 0x00000c10021b7981 */ /* 0x000362000c1e1900 */
[----:B------:R-:W-:-:S04]  /*0480*/  UIADD3 UR5, UPT, UPT, UR5, 0x8, URZ ;  /* 0x0000000805057890 */ /* 0x000fc8000fffe0ff */
[----:B------:R-:W-:Y:S01]  /*0490*/  UISETP.NE.AND UP1, UPT, UR5, URZ, UPT ;  /* 0x000000ff0500728c */ /* 0x000fe2000bf25270 */
[----:B0-----:R-:W-:Y:S02]  /*04a0*/  MOV R5, UR18 ;  /* 0x0000001200057c02 */ /* 0x001fe40008000f00 */
[----:B-1----:R-:W-:Y:S02]  /*04b0*/  IADD3 R2, P0, PT, R2, 0x20, RZ ;  /* 0x0000002002027810 */ /* 0x002fe40007f1e0ff */
[----:B------:R-:W-:Y:S02]  /*04c0*/  LEA R14, R5, R14, 0x3 ;  /* 0x0000000e050e7211 */ /* 0x000fe400078e18ff */
[----:B------:R-:W-:Y:S01]  /*04d0*/  IADD3.X R3, PT, PT, RZ, R3, RZ, P0, !PT ;  /* 0x00000003ff037210 */ /* 0x000fe200007fe4ff */
[----:B--2---:R-:W-:-:S04]  /*04e0*/  FFMA R22, R21, R22, R12 ;  /* 0x0000001615167223 */ /* 0x004fc8000000000c */
[----:B---3--:R-:W-:-:S04]  /*04f0*/  FFMA R20, R19, R20, R22 ;  /* 0x0000001413147223 */ /* 0x008fc80000000016 */
[----:B----4-:R-:W-:-:S04]  /*0500*/  FFMA R18, R17, R18, R20 ;  /* 0x0000001211127223 */ /* 0x010fc80000000014 */
[----:B-----5:R-:W-:-:S04]  /*0510*/  FFMA R16, R15, R16, R18 ;  /* 0x000000100f107223 */ /* 0x020fc80000000012 */
[----:B------:R-:W-:-:S04]  /*0520*/  FFMA R23, R23, R4, R16 ;  /* 0x0000000417177223 */ /* 0x000fc80000000010 */
[----:B------:R-:W-:-:S04]  /*0530*/  FFMA R24, R24, R7, R23 ;  /* 0x0000000718187223 */ /* 0x000fc80000000017 */
[----:B------:R-:W-:-:S04]  /*0540*/  FFMA R8, R25, R8, R24 ;  /* 0x0000000819087223 */ /* 0x000fc80000000018 */
[----:B------:R-:W-:Y:S01]  /*0550*/  FFMA R12, R27, R10, R8 ;  /* 0x0000000a1b0c7223 */ /* 0x000fe20000000008 */
[----:B------:R-:W-:Y:S06]  /*0560*/  BRA.U UP1, `(.L_x_12) ;  /* 0xfffffffd01347547 */ /* 0x000fec000b83ffff */
.L_x_11:
[----:B------:R-:W-:Y:S05]  /*0570*/  BRA.U !UP0, `(.L_x_10) ;  /* 0x00000005083c7547 */ /* 0x000fea000b800000 */
[----:B------:R-:W-:Y:S01]  /*0580*/  UISETP.GE.U32.AND UP0, UPT, UR19, 0x4, UPT ;  /* 0x000000041300788c */ /* 0x000fe2000bf06070 */
[----:B------:R-:W-:Y:S01]  /*0590*/  IMAD R2, R0, UR18, RZ ;  /* 0x0000001200027c24 */ /* 0x000fe2000f8e02ff */
[----:B------:R-:W-:-:S04]  /*05a0*/  ULOP3.LUT UR5, UR18, 0x3, URZ, 0xc0, !UPT ;  /* 0x0000000312057892 */ /* 0x000fc8000f8ec0ff */
[----:B------:R-:W-:-:S03]  /*05b0*/  UISETP.NE.AND UP1, UPT, UR5, URZ, UPT ;  /* 0x000000ff0500728c */ /* 0x000fc6000bf25270 */
[----:B------:R-:W-:Y:S08]  /*05c0*/  BRA.U !UP0, `(.L_x_13) ;  /* 0x00000001087c7547 */ /* 0x000ff0000b800000 */
[----:B------:R-:W0:Y:S01]  /*05d0*/  LDC.64 R6, c[0x0][0x388] ;  /* 0x0000e200ff067b82 */ /* 0x000e220000000a00 */
[----:B------:R-:W1:Y:S01]  /*05e0*/  LDCU.64 UR6, c[0x0][0x380] ;  /* 0x00007000ff0677ac */ /* 0x000e620008000a00 */
[----:B------:R-:W-:Y:S01]  /*05f0*/  MOV R4, UR4 ;  /* 0x0000000400047c02 */ /* 0x000fe20008000f00 */
[C---:B------:R-:W-:Y:S01]  /*0600*/  VIADD R3, R2.reuse, UR4 ;  /* 0x0000000402037c36 */ /* 0x040fe20008000000 */
[----:B------:R-:W-:Y:S02]  /*0610*/  MOV R11, UR18 ;  /* 0x00000012000b7c02 */ /* 0x000fe40008000f00 */
[----:B------:R-:W-:Y:S01]  /*0620*/  IADD3 R14, P0, PT, R2, UR4, RZ ;  /* 0x00000004020e7c10 */ /* 0x000fe2000ff1e0ff */
[----:B------:R-:W-:Y:S01]  /*0630*/  IMAD R5, R4, UR18, R13 ;  /* 0x0000001204057c24 */ /* 0x000fe2000f8e020d */
[----:B------:R-:W2:Y:S01]  /*0640*/  LDC.64 R8, c[0x0][0x380] ;  /* 0x0000e000ff087b82 */ /* 0x000ea20000000a00 */
[----:B------:R-:W-:Y:S02]  /*0650*/  MOV R15, UR18 ;  /* 0x00000012000f7c02 */ /* 0x000fe40008000f00 */
[----:B------:R-:W-:Y:S01]  /*0660*/  MOV R17, UR18 ;  /* 0x0000001200117c02 */ /* 0x000fe20008000f00 */
[----:B0-----:R-:W-:-:S04]  /*0670*/  IMAD.WIDE R6, R5, 0x4, R6 ;  /* 0x0000000405067825 */ /* 0x001fc800078e0206 */
[----:B------:R-:W-:Y:S02]  /*0680*/  IMAD.WIDE.U32 R10, R11, 0x4, R6 ;  /* 0x000000040b0a7825 */ /* 0x000fe400078e0006 */
[----:B------:R-:W3:Y:S02]  /*0690*/  LDG.E R6, desc[UR16][R6.64] ;  /* 0x0000001006067981 */ /* 0x000ee4000c1e1900 */
[----:B--2---:R-:W-:Y:S01]  /*06a0*/  IMAD.WIDE.U32 R8, R3, 0x4, R8 ;  /* 0x0000000403087825 */ /* 0x004fe200078e0008 */
[----:B------:R-:W-:Y:S02]  /*06b0*/  IADD3.X R3, PT, PT, RZ, RZ, RZ, P0, !PT ;  /* 0x000000ffff037210 */ /* 0x000fe400007fe4ff */
[----:B-1----:R-:W-:-:S03]  /*06c0*/  LEA R4, P0, R14, UR6, 0x2 ;  /* 0x000000060e047c11 */ /* 0x002fc6000f8010ff */
[----:B------:R-:W3:Y:S01]  /*06d0*/  LDG.E R9, desc[UR16][R8.64] ;  /* 0x0000001008097981 */ /* 0x000ee2000c1e1900 */
[----:B------:R-:W-:Y:S01]  /*06e0*/  LEA.HI.X R5, R14, UR7, R3, 0x2, P0 ;  /* 0x000000070e057c11 */ /* 0x000fe200080f1403 */
[----:B------:R-:W-:Y:S02]  /*06f0*/  IMAD.WIDE.U32 R14, R15, 0x4, R10 ;  /* 0x000000040f0e7825 */ /* 0x000fe400078e000a */
[----:B------:R-:W2:Y:S04]  /*0700*/  LDG.E R3, desc[UR16][R10.64] ;  /* 0x000000100a037981 */ /* 0x000ea8000c1e1900 */
[----:B------:R-:W2:Y:S01]  /*0710*/  LDG.E R18, desc[UR16][R4.64+0x4] ;  /* 0x0000041004127981 */ /* 0x000ea2000c1e1900 */
[----:B------:R-:W-:-:S03]  /*0720*/  IMAD.WIDE.U32 R16, R17, 0x4, R14 ;  /* 0x0000000411107825 */ /* 0x000fc600078e000e */
[----:B------:R-:W4:Y:S04]  /*0730*/  LDG.E R19, desc[UR16][R14.64] ;  /* 0x000000100e137981 */ /* 0x000f28000c1e1900 */
[----:B------:R-:W4:Y:S04]  /*0740*/  LDG.E R20, desc[UR16][R4.64+0x8] ;  /* 0x0000081004147981 */ /* 0x000f28000c1e1900 */
[----:B------:R-:W5:Y:S04]  /*0750*/  LDG.E R22, desc[UR16][R4.64+0xc] ;  /* 0x00000c1004167981 */ /* 0x000f68000c1e1900 */
[----:B------:R-:W5:Y:S01]  /*0760*/  LDG.E R16, desc[UR16][R16.64] ;  /* 0x0000001010107981 */ /* 0x000f62000c1e1900 */
[----:B------:R-:W-:Y:S01]  /*0770*/  UIADD3 UR4, UPT, UPT, UR4, 0x4, URZ ;  /* 0x0000000404047890 */ /* 0x000fe2000fffe0ff */
[----:B---3--:R-:W-:-:S04]  /*0780*/  FFMA R9, R9, R6, R12 ;  /* 0x0000000609097223 */ /* 0x008fc8000000000c */
[----:B--2---:R-:W-:-:S04]  /*0790*/  FFMA R3, R18, R3, R9 ;  /* 0x0000000312037223 */ /* 0x004fc80000000009 */
[----:B----4-:R-:W-:-:S04]  /*07a0*/  FFMA R3, R20, R19, R3 ;  /* 0x0000001314037223 */ /* 0x010fc80000000003 */
[----:B-----5:R-:W-:-:S07]  /*07b0*/  FFMA R12, R22, R16, R3 ;  /* 0x00000010160c7223 */ /* 0x020fce0000000003 */
.L_x_13:
[----:B------:R-:W-:Y:S05]  /*07c0*/  BRA.U !UP1, `(.L_x_10) ;  /* 0x0000000109a87547 */ /* 0x000fea000b800000 */
[----:B------:R-:W-:Y:S01]  /*07d0*/  UISETP.NE.AND UP0, UPT, UR5, 0x1, UPT ;  /* 0x000000010500788c */ /* 0x000fe2000bf05270 */
[----:B------:R-:W-:Y:S01]  /*07e0*/  MOV R4, UR4 ;  /* 0x0000000400047c02 */ /* 0x000fe20008000f00 */
[----:B------:R-:W-:Y:S02]  /*07f0*/  ULOP3.LUT UR5, UR18, 0x1, URZ, 0xc0, !UPT ;  /* 0x0000000112057892 */ /* 0x000fe4000f8ec0ff */
[----:B------:R-:W-:Y:S02]  /*0800*/  MOV R17, UR18 ;  /* 0x0000001200117c02 */ /* 0x000fe40008000f00 */
[----:B------:R-:W-:Y:S01]  /*0810*/  UISETP.NE.U32.AND UP1, UPT, UR5, 0x1, UPT ;  /* 0x000000010500788c */ /* 0x000fe2000bf25070 */
[----:B------:R-:W-:-:S04]  /*0820*/  PLOP3.LUT P1, PT, PT, PT, UP0, 0x80, 0x8 ;  /* 0x000000000008781c */ /* 0x000fc80003f2f008 */
[----:B------:R-:W0:Y:S01]  /*0830*/  @UP0 LDCU.128 UR8, c[0x0][0x380] ;  /* 0x00007000ff0807ac */ /* 0x000e220008000c00 */
[----:B------:R-:W-:Y:S01]  /*0840*/  PLOP3.LUT P0, PT, PT, PT, UP1, 0x80, 0x8 ;  /* 0x000000000008781c */ /* 0x000fe20003f0f018 */
[----:B------:R-:W1:Y:S04]  /*0850*/  @UP0 LDCU.64 UR6, c[0x0][0x380] ;  /* 0x00007000ff0607ac */ /* 0x000e680008000a00 */
[----:B------:R-:W2:Y:S03]  /*0860*/  @!UP1 LDCU.128 UR12, c[0x0][0x380] ;  /* 0x00007000ff0c97ac */ /* 0x000ea60008000c00 */
[C---:B------:R-:W-:Y:S02]  /*0870*/  @P1 IADD3 R3, PT, PT, R2.reuse, UR4, RZ ;  /* 0x0000000402031c10 */ /* 0x040fe4000fffe0ff */
[----:B------:R-:W-:Y:S01]  /*0880*/  @P1 IADD3 R5, P2, PT, R2, UR4, RZ ;  /* 0x0000000402051c10 */ /* 0x000fe2000ff5e0ff */
[----:B------:R-:W-:-:S03]  /*0890*/  @UP0 UIADD3 UR4, UPT, UPT, UR4, 0x2, URZ ;  /* 0x0000000204040890 */ /* 0x000fc6000fffe0ff */
[----:B------:R-:W-:Y:S02]  /*08a0*/  @P1 IADD3.X R8, PT, PT, RZ, RZ, RZ, P2, !PT ;  /* 0x000000ffff081210 */ /* 0x000fe400017fe4ff */
[----:B0-----:R-:W-:Y:S01]  /*08b0*/  MOV R14, UR8 ;  /* 0x00000008000e7c02 */ /* 0x001fe20008000f00 */
[----:B------:R-:W-:Y:S01]  /*08c0*/  IMAD.U32 R6, RZ, RZ, UR10 ;  /* 0x0000000aff067e24 */ /* 0x000fe2000f8e00ff */
[----:B------:R-:W-:Y:S02]  /*08d0*/  MOV R15, UR9 ;  /* 0x00000009000f7c02 */ /* 0x000fe40008000f00 */
[----:B------:R-:W-:Y:S01]  /*08e0*/  MOV R7, UR11 ;  /* 0x0000000b00077c02 */ /* 0x000fe20008000f00 */
[----:B------:R-:W-:-:S04]  /*08f0*/  @P1 IMAD.WIDE.U32 R14, R3, 0x4, R14 ;  /* 0x00000004030e1825 */ /* 0x000fc800078e000e */
[----:B------:R-:W-:Y:S01]  /*0900*/  @P1 IMAD R3, R4, UR18, R13 ;  /* 0x0000001204031c24 */ /* 0x000fe2000f8e020d */
[----:B-1----:R-:W-:Y:S02]  /*0910*/  @P1 LEA R4, P2, R5, UR6, 0x2 ;  /* 0x0000000605041c11 */ /* 0x002fe4000f8410ff */
[----:B------:R-:W-:Y:S01]  /*0920*/  MOV R18, UR4 ;  /* 0x0000000400127c02 */ /* 0x000fe20008000f00 */
[----:B------:R-:W-:Y:S01]  /*0930*/  @P1 IMAD.WIDE R6, R3, 0x4, R6 ;  /* 0x0000000403061825 */ /* 0x000fe200078e0206 */
[----:B------:R-:W-:Y:S01]  /*0940*/  @P1 LEA.HI.X R5, R5, UR7, R8, 0x2, P2 ;  /* 0x0000000705051c11 */ /* 0x000fe200090f1408 */
[----:B------:R-:W3:Y:S01]  /*0950*/  @P1 LDG.E R3, desc[UR16][R14.64] ;  /* 0x000000100e031981 */ /* 0x000ee2000c1e1900 */
[----:B--2---:R-:W-:Y:S01]  /*0960*/  MOV R8, UR12 ;  /* 0x0000000c00087c02 */ /* 0x004fe20008000f00 */
[----:B------:R-:W-:Y:S01]  /*0970*/  @!P0 IMAD R21, R18, UR18, R13 ;  /* 0x0000001212158c24 */ /* 0x000fe2000f8e020d */
[----:B------:R-:W-:Y:S01]  /*0980*/  MOV R9, UR13 ;  /* 0x0000000d00097c02 */ /* 0x000fe20008000f00 */
[----:B------:R-:W-:Y:S01]  /*0990*/  @P1 IMAD.WIDE.U32 R16, R17, 0x4, R6 ;  /* 0x0000000411101825 */ /* 0x000fe200078e0006 */
[----:B------:R-:W-:Y:S01]  /*09a0*/  @!P0 IADD3 R19, PT, PT, R2, UR4, RZ ;  /* 0x0000000402138c10 */ /* 0x000fe2000fffe0ff */
[----:B------:R-:W3:Y:S01]  /*09b0*/  @P1 LDG.E R6, desc[UR16][R6.64] ;  /* 0x0000001006061981 */ /* 0x000ee2000c1e1900 */
[----:B------:R-:W-:-:S02]  /*09c0*/  MOV R10, UR14 ;  /* 0x0000000e000a7c02 */ /* 0x000fc40008000f00 */
[----:B------:R-:W-:Y:S01]  /*09d0*/  MOV R11, UR15 ;  /* 0x0000000f000b7c02 */ /* 0x000fe20008000f00 */
[----:B------:R-:W-:Y:S01]  /*09e0*/  @!P0 IMAD.WIDE.U32 R8, R19, 0x4, R8 ;  /* 0x0000000413088825 */ /* 0x000fe200078e0008 */
[----:B------:R-:W2:Y:S03]  /*09f0*/  @P1 LDG.E R16, desc[UR16][R16.64] ;  /* 0x0000001010101981 */ /* 0x000ea6000c1e1900 */
[----:B------:R-:W-:Y:S01]  /*0a00*/  @!P0 IMAD.WIDE R10, R21, 0x4, R10 ;  /* 0x00000004150a8825 */ /* 0x000fe200078e020a */
[----:B------:R-:W2:Y:S04]  /*0a10*/  @P1 LDG.E R4, desc[UR16][R4.64+0x4] ;  /* 0x0000041004041981 */ /* 0x000ea8000c1e1900 */
[----:B------:R-:W4:Y:S04]  /*0a20*/  @!P0 LDG.E R9, desc[UR16][R8.64] ;  /* 0x0000001008098981 */ /* 0x000f28000c1e1900 */
[----:B------:R-:W4:Y:S01]  /*0a30*/  @!P0 LDG.E R10, desc[UR16][R10.64] ;  /* 0x000000100a0a8981 */ /* 0x000f22000c1e1900 */
[----:B---3--:R-:W-:-:S04]  /*0a40*/  @P1 FFMA R3, R3, R6, R12 ;  /* 0x0000000603031223 */ /* 0x008fc8000000000c */
[----:B--2---:R-:W-:-:S04]  /*0a50*/  @P1 FFMA R12, R4, R16, R3 ;  /* 0x00000010040c1223 */ /* 0x004fc80000000003 */
[----:B----4-:R-:W-:-:S07]  /*0a60*/  @!P0 FFMA R12, R9, R10, R12 ;  /* 0x0000000a090c8223 */ /* 0x010fce000000000c */
.L_x_10:
[----:B------:R-:W0:Y:S01]  /*0a70*/  LDC.64 R2, c[0x0][0x390] ;  /* 0x0000e400ff027b82 */ /* 0x000e220000000a00 */
[----:B------:R-:W-:-:S04]  /*0a80*/  IMAD R13, R0, UR18, R13 ;  /* 0x00000012000d7c24 */ /* 0x000fc8000f8e020d */
[----:B0-----:R-:W-:-:S05]  /*0a90*/  IMAD.WIDE R2, R13, 0x4, R2 ;  /* 0x000000040d027825 */ /* 0x001fca00078e0202 */
[----:B------:R-:W-:Y:S01]  /*0aa0*/  STG.E desc[UR16][R2.64], R12 ;  /* 0x0000000c02007986 */ /* 0x000fe2000c101910 */
[----:B------:R-:W-:Y:S05]  /*0ab0*/  EXIT ;  /* 0x000000000000794d */ /* 0x000fea0003800000 */
.L_x_14:
        /* <DEDUP_REMOVED lines=12> */
.L_x_18:


//--------------------- .nv.shared.mmkernel2      --------------------------
	.section	.nv.shared.mmkernel2,"aw",@nobits
	.sectionflags	@""
	.align	4
.nv.shared.mmkernel2:
	.zero		5648


//--------------------- .nv.shared.reserved.0     --------------------------
	.section	.nv.shared.reserved.0,"aw",@nobits
	.weak		__nv_reservedSMEM_offset_0_alias
	.size		__nv_reservedSMEM_offset_0_alias, 0, 64
	.other		__nv_reservedSMEM_offset_0_alias,@"STO_CUDA_RESERVED_SHARED STV_DEFAULT"
__nv_reservedSMEM_offset_0_alias:
	.zero		0
	.zero		64


//--------------------- .nv.shared._Z21mat_mul_shared_unrollPfS_S_i --------------------------
	.section	.nv.shared._Z21mat_mul_shared_unrollPfS_S_i,"aw",@nobits
	.sectionflags	@""
	.align	4
.nv.shared._Z21mat_mul_shared_unrollPfS_S_i:
	.zero		9216


//--------------------- .nv.shared._Z14mat_mul_sharedPfS_S_i --------------------------
	.section	.nv.shared._Z14mat_mul_sharedPfS_S_i,"aw",@nobits
	.sectionflags	@""
	.align	4
.nv.shared._Z14mat_mul_sharedPfS_S_i:
	.zero		9216


//--------------------- .nv.constant0.mmkernel2   --------------------------
	.section	.nv.constant0.mmkernel2,"a",@progbits
	.sectionflags	@""
	.align	4
.nv.constant0.mmkernel2:
	.zero		932


//--------------------- .nv.constant0._Z21mat_mul_shared_unrollPfS_S_i --------------------------
	.section	.nv.constant0._Z21mat_mul_shared_unrollPfS_S_i,"a",@progbits
	.sectionflags	@""
	.align	4
.nv.constant0._Z21mat_mul_shared_unrollPfS_S_i:
	.zero		924


//--------------------- .nv.constant0._Z14mat_mul_sharedPfS_S_i --------------------------
	.section	.nv.constant0._Z14mat_mul_sharedPfS_S_i,"a",@progbits
	.sectionflags	@""
	.align	4
.nv.constant0._Z14mat_mul_sharedPfS_S_i:
	.zero		924


//--------------------- .nv.constant0._Z7mat_mulPfS_S_i --------------------------
	.section	.nv.constant0._Z7mat_mulPfS_S_i,"a",@progbits
	.sectionflags	@""
	.align	4
.nv.constant0._Z7mat_mulPfS_S_i:
	.zero		924


//--------------------- SYMBOLS --------------------------

	.type		.nv.reservedSmem.offset0,@object
	.size		.nv.reservedSmem.offset0,0x4
	.type		.nv.reservedSmem.cap,@object
	.size		.nv.reservedSmem.cap,0x4
